//
// Generated by NVIDIA NVVM Compiler
//
// Compiler Build ID: CL-36424714
// Cuda compilation tools, release 13.0, V13.0.88
// Based on NVVM 20.0.0
//

.version 9.0
.target sm_100
.address_size 64

	// .globl	col2im_gpu_kernel

.visible .entry col2im_gpu_kernel(
	.param .u64 .ptr .align 1 col2im_gpu_kernel_param_0,
	.param .u64 .ptr .align 1 col2im_gpu_kernel_param_1,
	.param .u32 col2im_gpu_kernel_param_2,
	.param .u32 col2im_gpu_kernel_param_3,
	.param .u32 col2im_gpu_kernel_param_4,
	.param .u32 col2im_gpu_kernel_param_5,
	.param .u32 col2im_gpu_kernel_param_6,
	.param .u32 col2im_gpu_kernel_param_7,
	.param .u32 col2im_gpu_kernel_param_8,
	.param .u32 col2im_gpu_kernel_param_9,
	.param .u32 col2im_gpu_kernel_param_10
)
{
	.reg .pred 	%p<17>;
	.reg .b32 	%r<92>;
	.reg .b32 	%f<88>;
	.reg .b64 	%rd<46>;

	ld.param.u64 	%rd7, [col2im_gpu_kernel_param_0];
	ld.param.u64 	%rd6, [col2im_gpu_kernel_param_1];
	ld.param.u32 	%r41, [col2im_gpu_kernel_param_2];
	ld.param.u32 	%r42, [col2im_gpu_kernel_param_3];
	ld.param.u32 	%r43, [col2im_gpu_kernel_param_4];
	ld.param.u32 	%r44, [col2im_gpu_kernel_param_6];
	ld.param.u32 	%r45, [col2im_gpu_kernel_param_7];
	ld.param.u32 	%r46, [col2im_gpu_kernel_param_8];
	ld.param.u32 	%r47, [col2im_gpu_kernel_param_9];
	ld.param.u32 	%r48, [col2im_gpu_kernel_param_10];
	cvta.to.global.u64 	%rd1, %rd7;
	mov.u32 	%r49, %ctaid.x;
	mov.u32 	%r1, %ntid.x;
	mov.u32 	%r50, %tid.x;
	mad.lo.s32 	%r82, %r49, %r1, %r50;
	setp.ge.s32 	%p1, %r82, %r41;
	@%p1 bra 	$L__BB0_24;
	mul.lo.s32 	%r3, %r43, %r42;
	mul.lo.s32 	%r51, %r46, %r44;
	mul.lo.s32 	%r52, %r51, %r47;
	sub.s32 	%r4, 1, %r52;
	mul.lo.s32 	%r53, %r47, %r46;
	mul.lo.s32 	%r54, %r53, %r48;
	sub.s32 	%r5, 1, %r54;
	mov.u32 	%r55, %nctaid.x;
	mul.lo.s32 	%r6, %r1, %r55;
	mul.lo.s32 	%r56, %r48, %r47;
	mul.lo.s32 	%r57, %r56, %r46;
	shl.b32 	%r58, %r57, 4;
	sub.s32 	%r7, 16, %r58;
	cvta.to.global.u64 	%rd2, %rd6;
	mul.wide.s32 	%rd4, %r5, 4;
$L__BB0_2:
	div.s32 	%r60, %r82, %r43;
	mul.lo.s32 	%r61, %r60, %r43;
	sub.s32 	%r62, %r82, %r61;
	add.s32 	%r9, %r62, %r45;
	rem.s32 	%r63, %r60, %r42;
	add.s32 	%r10, %r63, %r45;
	setp.lt.s32 	%p2, %r9, %r44;
	mov.b32 	%r83, 0;
	@%p2 bra 	$L__BB0_4;
	sub.s32 	%r64, %r9, %r44;
	div.s32 	%r65, %r64, %r46;
	add.s32 	%r83, %r65, 1;
$L__BB0_4:
	div.s32 	%r67, %r9, %r46;
	add.s32 	%r68, %r67, 1;
	min.s32 	%r13, %r68, %r48;
	setp.lt.s32 	%p3, %r10, %r44;
	mov.b32 	%r85, 0;
	@%p3 bra 	$L__BB0_6;
	sub.s32 	%r69, %r10, %r44;
	div.s32 	%r70, %r69, %r46;
	add.s32 	%r85, %r70, 1;
$L__BB0_6:
	div.s32 	%r71, %r10, %r46;
	add.s32 	%r72, %r71, 1;
	min.s32 	%r16, %r72, %r47;
	div.s32 	%r73, %r82, %r3;
	mad.lo.s32 	%r74, %r73, %r44, %r10;
	mad.lo.s32 	%r17, %r74, %r44, %r9;
	setp.ge.s32 	%p4, %r85, %r16;
	mov.f32 	%f86, 0f00000000;
	@%p4 bra 	$L__BB0_23;
	sub.s32 	%r75, %r13, %r83;
	and.b32  	%r18, %r75, 15;
	add.s32 	%r19, %r18, -1;
	and.b32  	%r20, %r75, 7;
	add.s32 	%r21, %r20, -1;
	and.b32  	%r22, %r75, 3;
	and.b32  	%r76, %r75, -16;
	neg.s32 	%r23, %r76;
	mul.lo.s32 	%r24, %r17, %r47;
	mov.f32 	%f86, 0f00000000;
$L__BB0_8:
	setp.ge.s32 	%p5, %r83, %r13;
	@%p5 bra 	$L__BB0_22;
	sub.s32 	%r77, %r83, %r13;
	setp.gt.u32 	%p6, %r77, -16;
	mad.lo.s32 	%r78, %r85, %r4, %r24;
	mul.lo.s32 	%r26, %r78, %r48;
	mov.u32 	%r89, %r83;
	@%p6 bra 	$L__BB0_12;
	mad.lo.s32 	%r87, %r5, %r83, %r26;
	mov.u32 	%r86, %r23;
	mov.u32 	%r89, %r83;
$L__BB0_11:
	.pragma "nounroll";
	mul.wide.s32 	%rd8, %r87, 4;
	add.s64 	%rd9, %rd1, %rd8;
	ld.global.f32 	%f20, [%rd9];
	add.f32 	%f21, %f86, %f20;
	mul.wide.s32 	%rd10, %r5, 4;
	add.s64 	%rd11, %rd9, %rd10;
	ld.global.f32 	%f22, [%rd11];
	add.f32 	%f23, %f21, %f22;
	add.s64 	%rd12, %rd11, %rd10;
	ld.global.f32 	%f24, [%rd12];
	add.f32 	%f25, %f23, %f24;
	add.s64 	%rd13, %rd12, %rd10;
	ld.global.f32 	%f26, [%rd13];
	add.f32 	%f27, %f25, %f26;
	add.s64 	%rd14, %rd13, %rd10;
	ld.global.f32 	%f28, [%rd14];
	add.f32 	%f29, %f27, %f28;
	add.s64 	%rd15, %rd14, %rd10;
	ld.global.f32 	%f30, [%rd15];
	add.f32 	%f31, %f29, %f30;
	add.s64 	%rd16, %rd15, %rd10;
	ld.global.f32 	%f32, [%rd16];
	add.f32 	%f33, %f31, %f32;
	add.s64 	%rd17, %rd16, %rd10;
	ld.global.f32 	%f34, [%rd17];
	add.f32 	%f35, %f33, %f34;
	add.s64 	%rd18, %rd17, %rd10;
	ld.global.f32 	%f36, [%rd18];
	add.f32 	%f37, %f35, %f36;
	add.s64 	%rd19, %rd18, %rd10;
	ld.global.f32 	%f38, [%rd19];
	add.f32 	%f39, %f37, %f38;
	add.s64 	%rd20, %rd19, %rd10;
	ld.global.f32 	%f40, [%rd20];
	add.f32 	%f41, %f39, %f40;
	add.s64 	%rd21, %rd20, %rd10;
	ld.global.f32 	%f42, [%rd21];
	add.f32 	%f43, %f41, %f42;
	add.s64 	%rd22, %rd21, %rd10;
	ld.global.f32 	%f44, [%rd22];
	add.f32 	%f45, %f43, %f44;
	add.s64 	%rd23, %rd22, %rd10;
	ld.global.f32 	%f46, [%rd23];
	add.f32 	%f47, %f45, %f46;
	add.s64 	%rd24, %rd23, %rd10;
	ld.global.f32 	%f48, [%rd24];
	add.f32 	%f49, %f47, %f48;
	add.s64 	%rd25, %rd24, %rd10;
	ld.global.f32 	%f50, [%rd25];
	add.f32 	%f86, %f49, %f50;
	add.s32 	%r89, %r89, 16;
	add.s32 	%r87, %r87, %r7;
	add.s32 	%r86, %r86, 16;
	setp.ne.s32 	%p7, %r86, 0;
	@%p7 bra 	$L__BB0_11;
$L__BB0_12:
	setp.eq.s32 	%p8, %r18, 0;
	@%p8 bra 	$L__BB0_22;
	setp.lt.u32 	%p9, %r19, 7;
	@%p9 bra 	$L__BB0_15;
	mad.lo.s32 	%r79, %r89, %r5, %r26;
	mul.wide.s32 	%rd26, %r79, 4;
	add.s64 	%rd27, %rd1, %rd26;
	ld.global.f32 	%f52, [%rd27];
	add.f32 	%f53, %f86, %f52;
	mul.wide.s32 	%rd28, %r5, 4;
	add.s64 	%rd29, %rd27, %rd28;
	ld.global.f32 	%f54, [%rd29];
	add.f32 	%f55, %f53, %f54;
	add.s64 	%rd30, %rd29, %rd28;
	ld.global.f32 	%f56, [%rd30];
	add.f32 	%f57, %f55, %f56;
	add.s64 	%rd31, %rd30, %rd28;
	ld.global.f32 	%f58, [%rd31];
	add.f32 	%f59, %f57, %f58;
	add.s64 	%rd32, %rd31, %rd28;
	ld.global.f32 	%f60, [%rd32];
	add.f32 	%f61, %f59, %f60;
	add.s64 	%rd33, %rd32, %rd28;
	ld.global.f32 	%f62, [%rd33];
	add.f32 	%f63, %f61, %f62;
	add.s64 	%rd34, %rd33, %rd28;
	ld.global.f32 	%f64, [%rd34];
	add.f32 	%f65, %f63, %f64;
	add.s64 	%rd35, %rd34, %rd28;
	ld.global.f32 	%f66, [%rd35];
	add.f32 	%f86, %f65, %f66;
	add.s32 	%r89, %r89, 8;
$L__BB0_15:
	setp.eq.s32 	%p10, %r20, 0;
	@%p10 bra 	$L__BB0_22;
	setp.lt.u32 	%p11, %r21, 3;
	@%p11 bra 	$L__BB0_18;
	mad.lo.s32 	%r80, %r89, %r5, %r26;
	mul.wide.s32 	%rd36, %r80, 4;
	add.s64 	%rd37, %rd1, %rd36;
	ld.global.f32 	%f68, [%rd37];
	add.f32 	%f69, %f86, %f68;
	add.s64 	%rd39, %rd37, %rd4;
	ld.global.f32 	%f70, [%rd39];
	add.f32 	%f71, %f69, %f70;
	add.s64 	%rd40, %rd39, %rd4;
	ld.global.f32 	%f72, [%rd40];
	add.f32 	%f73, %f71, %f72;
	add.s64 	%rd41, %rd40, %rd4;
	ld.global.f32 	%f74, [%rd41];
	add.f32 	%f86, %f73, %f74;
	add.s32 	%r89, %r89, 4;
$L__BB0_18:
	setp.eq.s32 	%p12, %r22, 0;
	@%p12 bra 	$L__BB0_22;
	setp.eq.s32 	%p13, %r22, 1;
	mad.lo.s32 	%r81, %r89, %r5, %r26;
	mul.wide.s32 	%rd42, %r81, 4;
	add.s64 	%rd3, %rd1, %rd42;
	ld.global.f32 	%f75, [%rd3];
	add.f32 	%f86, %f86, %f75;
	@%p13 bra 	$L__BB0_22;
	setp.eq.s32 	%p14, %r22, 2;
	add.s64 	%rd5, %rd3, %rd4;
	ld.global.f32 	%f76, [%rd5];
	add.f32 	%f86, %f86, %f76;
	@%p14 bra 	$L__BB0_22;
	add.s64 	%rd43, %rd5, %rd4;
	ld.global.f32 	%f77, [%rd43];
	add.f32 	%f86, %f86, %f77;
$L__BB0_22:
	add.s32 	%r85, %r85, 1;
	setp.ne.s32 	%p15, %r85, %r16;
	@%p15 bra 	$L__BB0_8;
$L__BB0_23:
	mul.wide.s32 	%rd44, %r82, 4;
	add.s64 	%rd45, %rd2, %rd44;
	st.global.f32 	[%rd45], %f86;
	add.s32 	%r82, %r82, %r6;
	setp.lt.s32 	%p16, %r82, %r41;
	@%p16 bra 	$L__BB0_2;
$L__BB0_24:
	ret;

}
	// .globl	col2im_gpu_kernelV2
.visible .entry col2im_gpu_kernelV2(
	.param .u64 .ptr .align 1 col2im_gpu_kernelV2_param_0,
	.param .u64 .ptr .align 1 col2im_gpu_kernelV2_param_1,
	.param .u32 col2im_gpu_kernelV2_param_2,
	.param .u32 col2im_gpu_kernelV2_param_3,
	.param .u32 col2im_gpu_kernelV2_param_4,
	.param .u32 col2im_gpu_kernelV2_param_5,
	.param .u32 col2im_gpu_kernelV2_param_6,
	.param .u32 col2im_gpu_kernelV2_param_7,
	.param .u32 col2im_gpu_kernelV2_param_8,
	.param .u32 col2im_gpu_kernelV2_param_9,
	.param .u32 col2im_gpu_kernelV2_param_10,
	.param .u32 col2im_gpu_kernelV2_param_11
)
{
	.reg .pred 	%p<17>;
	.reg .b32 	%r<284>;
	.reg .b32 	%f<88>;
	.reg .b64 	%rd<128>;

	ld.param.u64 	%rd4, [col2im_gpu_kernelV2_param_0];
	ld.param.u32 	%r99, [col2im_gpu_kernelV2_param_2];
	ld.param.u32 	%r100, [col2im_gpu_kernelV2_param_3];
	ld.param.u32 	%r101, [col2im_gpu_kernelV2_param_4];
	ld.param.u32 	%r102, [col2im_gpu_kernelV2_param_6];
	ld.param.u32 	%r103, [col2im_gpu_kernelV2_param_7];
	ld.param.u32 	%r105, [col2im_gpu_kernelV2_param_9];
	ld.param.u32 	%r106, [col2im_gpu_kernelV2_param_10];
	ld.param.u32 	%r107, [col2im_gpu_kernelV2_param_11];
	cvta.to.global.u64 	%rd1, %rd4;
	mov.u32 	%r108, %ctaid.x;
	mov.u32 	%r1, %ntid.x;
	mov.u32 	%r109, %tid.x;
	mad.lo.s32 	%r259, %r108, %r1, %r109;
	setp.ge.s32 	%p1, %r259, %r99;
	@%p1 bra 	$L__BB1_24;
	mul.lo.s32 	%r3, %r101, %r100;
	mov.u32 	%r110, %nctaid.x;
	mul.lo.s32 	%r4, %r1, %r110;
	mul.lo.s32 	%r111, %r107, %r106;
	mul.lo.s32 	%r112, %r111, %r105;
	shl.b32 	%r5, %r112, 4;
	sub.s32 	%r6, 16, %r5;
$L__BB1_2:
	ld.param.u32 	%r258, [col2im_gpu_kernelV2_param_8];
	div.s32 	%r114, %r259, %r101;
	mul.lo.s32 	%r115, %r114, %r101;
	sub.s32 	%r116, %r259, %r115;
	add.s32 	%r8, %r116, %r258;
	rem.s32 	%r117, %r114, %r100;
	add.s32 	%r9, %r117, %r258;
	setp.lt.s32 	%p2, %r8, %r103;
	mov.b32 	%r260, 0;
	@%p2 bra 	$L__BB1_4;
	sub.s32 	%r118, %r8, %r103;
	div.s32 	%r119, %r118, %r105;
	add.s32 	%r260, %r119, 1;
$L__BB1_4:
	div.s32 	%r121, %r8, %r105;
	add.s32 	%r122, %r121, 1;
	min.s32 	%r12, %r122, %r107;
	setp.lt.s32 	%p3, %r9, %r102;
	mov.b32 	%r262, 0;
	@%p3 bra 	$L__BB1_6;
	sub.s32 	%r123, %r9, %r102;
	div.s32 	%r124, %r123, %r105;
	add.s32 	%r262, %r124, 1;
$L__BB1_6:
	div.s32 	%r125, %r9, %r105;
	add.s32 	%r126, %r125, 1;
	min.s32 	%r15, %r126, %r106;
	setp.ge.s32 	%p4, %r262, %r15;
	mov.f32 	%f86, 0f00000000;
	@%p4 bra 	$L__BB1_23;
	div.s32 	%r127, %r259, %r3;
	mad.lo.s32 	%r16, %r127, %r102, %r9;
	sub.s32 	%r128, %r12, %r260;
	and.b32  	%r17, %r128, 15;
	and.b32  	%r18, %r128, 7;
	and.b32  	%r19, %r128, 3;
	mad.lo.s32 	%r129, %r105, %r260, %r105;
	sub.s32 	%r20, %r8, %r129;
	add.s32 	%r130, %r260, 2;
	mul.lo.s32 	%r131, %r105, %r130;
	sub.s32 	%r21, %r8, %r131;
	add.s32 	%r132, %r260, 3;
	mul.lo.s32 	%r133, %r105, %r132;
	sub.s32 	%r22, %r8, %r133;
	add.s32 	%r134, %r260, 4;
	mul.lo.s32 	%r135, %r105, %r134;
	sub.s32 	%r23, %r8, %r135;
	add.s32 	%r136, %r260, 5;
	mul.lo.s32 	%r137, %r105, %r136;
	sub.s32 	%r24, %r8, %r137;
	add.s32 	%r138, %r260, 6;
	mul.lo.s32 	%r139, %r105, %r138;
	sub.s32 	%r25, %r8, %r139;
	add.s32 	%r140, %r260, 7;
	mul.lo.s32 	%r141, %r105, %r140;
	sub.s32 	%r26, %r8, %r141;
	add.s32 	%r142, %r260, 8;
	mul.lo.s32 	%r143, %r105, %r142;
	sub.s32 	%r27, %r8, %r143;
	add.s32 	%r144, %r260, 9;
	mul.lo.s32 	%r145, %r105, %r144;
	sub.s32 	%r28, %r8, %r145;
	add.s32 	%r146, %r260, 10;
	mul.lo.s32 	%r147, %r105, %r146;
	sub.s32 	%r29, %r8, %r147;
	add.s32 	%r148, %r260, 11;
	mul.lo.s32 	%r149, %r105, %r148;
	sub.s32 	%r30, %r8, %r149;
	add.s32 	%r150, %r260, 12;
	mul.lo.s32 	%r151, %r105, %r150;
	sub.s32 	%r31, %r8, %r151;
	add.s32 	%r152, %r260, 13;
	mul.lo.s32 	%r153, %r105, %r152;
	sub.s32 	%r32, %r8, %r153;
	add.s32 	%r154, %r260, 14;
	mul.lo.s32 	%r155, %r105, %r154;
	sub.s32 	%r33, %r8, %r155;
	mov.f32 	%f86, 0f00000000;
$L__BB1_8:
	setp.ge.s32 	%p5, %r260, %r12;
	@%p5 bra 	$L__BB1_22;
	sub.s32 	%r156, %r260, %r12;
	setp.gt.u32 	%p6, %r156, -16;
	mul.lo.s32 	%r157, %r262, %r105;
	sub.s32 	%r158, %r16, %r157;
	mul.lo.s32 	%r35, %r158, %r103;
	add.s32 	%r36, %r35, %r8;
	mov.u32 	%r281, %r260;
	@%p6 bra 	$L__BB1_12;
	sub.s32 	%r159, %r12, %r260;
	and.b32  	%r160, %r159, -16;
	neg.s32 	%r263, %r160;
	mul.lo.s32 	%r161, %r105, %r260;
	sub.s32 	%r162, %r8, %r161;
	add.s32 	%r163, %r162, %r35;
	mad.lo.s32 	%r164, %r106, %r163, %r262;
	mad.lo.s32 	%r279, %r107, %r164, %r260;
	add.s32 	%r165, %r20, %r35;
	mad.lo.s32 	%r166, %r106, %r165, %r262;
	mul.lo.s32 	%r278, %r107, %r166;
	add.s32 	%r167, %r21, %r35;
	mad.lo.s32 	%r168, %r106, %r167, %r262;
	mul.lo.s32 	%r277, %r107, %r168;
	add.s32 	%r169, %r22, %r35;
	mad.lo.s32 	%r170, %r106, %r169, %r262;
	mul.lo.s32 	%r276, %r107, %r170;
	add.s32 	%r171, %r23, %r35;
	mad.lo.s32 	%r172, %r106, %r171, %r262;
	mul.lo.s32 	%r275, %r107, %r172;
	add.s32 	%r173, %r24, %r35;
	mad.lo.s32 	%r174, %r106, %r173, %r262;
	mul.lo.s32 	%r274, %r107, %r174;
	add.s32 	%r175, %r25, %r35;
	mad.lo.s32 	%r176, %r106, %r175, %r262;
	mul.lo.s32 	%r273, %r107, %r176;
	add.s32 	%r177, %r26, %r35;
	mad.lo.s32 	%r178, %r106, %r177, %r262;
	mul.lo.s32 	%r272, %r107, %r178;
	add.s32 	%r179, %r27, %r35;
	mad.lo.s32 	%r180, %r106, %r179, %r262;
	mul.lo.s32 	%r271, %r107, %r180;
	add.s32 	%r181, %r28, %r35;
	mad.lo.s32 	%r182, %r106, %r181, %r262;
	mul.lo.s32 	%r270, %r107, %r182;
	add.s32 	%r183, %r29, %r35;
	mad.lo.s32 	%r184, %r106, %r183, %r262;
	mul.lo.s32 	%r269, %r107, %r184;
	add.s32 	%r185, %r30, %r35;
	mad.lo.s32 	%r186, %r106, %r185, %r262;
	mul.lo.s32 	%r268, %r107, %r186;
	add.s32 	%r187, %r31, %r35;
	mad.lo.s32 	%r188, %r106, %r187, %r262;
	mul.lo.s32 	%r267, %r107, %r188;
	add.s32 	%r189, %r32, %r35;
	mad.lo.s32 	%r190, %r106, %r189, %r262;
	mul.lo.s32 	%r266, %r107, %r190;
	add.s32 	%r191, %r33, %r35;
	mad.lo.s32 	%r192, %r106, %r191, %r262;
	mul.lo.s32 	%r265, %r107, %r192;
	add.s32 	%r193, %r260, 15;
	mul.lo.s32 	%r194, %r105, %r193;
	sub.s32 	%r195, %r8, %r194;
	add.s32 	%r196, %r195, %r35;
	mad.lo.s32 	%r197, %r106, %r196, %r262;
	mul.lo.s32 	%r264, %r107, %r197;
	mov.u32 	%r281, %r260;
$L__BB1_11:
	.pragma "nounroll";
	mul.wide.s32 	%rd5, %r279, 4;
	add.s64 	%rd6, %rd1, %rd5;
	ld.global.f32 	%f20, [%rd6];
	add.f32 	%f21, %f86, %f20;
	cvt.s64.s32 	%rd7, %r278;
	cvt.s64.s32 	%rd8, %r281;
	add.s64 	%rd9, %rd7, %rd8;
	shl.b64 	%rd10, %rd9, 2;
	add.s64 	%rd11, %rd1, %rd10;
	ld.global.f32 	%f22, [%rd11+4];
	add.f32 	%f23, %f21, %f22;
	cvt.s64.s32 	%rd12, %r277;
	add.s64 	%rd13, %rd12, %rd8;
	shl.b64 	%rd14, %rd13, 2;
	add.s64 	%rd15, %rd1, %rd14;
	ld.global.f32 	%f24, [%rd15+8];
	add.f32 	%f25, %f23, %f24;
	cvt.s64.s32 	%rd16, %r276;
	add.s64 	%rd17, %rd16, %rd8;
	shl.b64 	%rd18, %rd17, 2;
	add.s64 	%rd19, %rd1, %rd18;
	ld.global.f32 	%f26, [%rd19+12];
	add.f32 	%f27, %f25, %f26;
	cvt.s64.s32 	%rd20, %r275;
	add.s64 	%rd21, %rd20, %rd8;
	shl.b64 	%rd22, %rd21, 2;
	add.s64 	%rd23, %rd1, %rd22;
	ld.global.f32 	%f28, [%rd23+16];
	add.f32 	%f29, %f27, %f28;
	cvt.s64.s32 	%rd24, %r274;
	add.s64 	%rd25, %rd24, %rd8;
	shl.b64 	%rd26, %rd25, 2;
	add.s64 	%rd27, %rd1, %rd26;
	ld.global.f32 	%f30, [%rd27+20];
	add.f32 	%f31, %f29, %f30;
	cvt.s64.s32 	%rd28, %r273;
	add.s64 	%rd29, %rd28, %rd8;
	shl.b64 	%rd30, %rd29, 2;
	add.s64 	%rd31, %rd1, %rd30;
	ld.global.f32 	%f32, [%rd31+24];
	add.f32 	%f33, %f31, %f32;
	cvt.s64.s32 	%rd32, %r272;
	add.s64 	%rd33, %rd32, %rd8;
	shl.b64 	%rd34, %rd33, 2;
	add.s64 	%rd35, %rd1, %rd34;
	ld.global.f32 	%f34, [%rd35+28];
	add.f32 	%f35, %f33, %f34;
	cvt.s64.s32 	%rd36, %r271;
	add.s64 	%rd37, %rd36, %rd8;
	shl.b64 	%rd38, %rd37, 2;
	add.s64 	%rd39, %rd1, %rd38;
	ld.global.f32 	%f36, [%rd39+32];
	add.f32 	%f37, %f35, %f36;
	cvt.s64.s32 	%rd40, %r270;
	add.s64 	%rd41, %rd40, %rd8;
	shl.b64 	%rd42, %rd41, 2;
	add.s64 	%rd43, %rd1, %rd42;
	ld.global.f32 	%f38, [%rd43+36];
	add.f32 	%f39, %f37, %f38;
	cvt.s64.s32 	%rd44, %r269;
	add.s64 	%rd45, %rd44, %rd8;
	shl.b64 	%rd46, %rd45, 2;
	add.s64 	%rd47, %rd1, %rd46;
	ld.global.f32 	%f40, [%rd47+40];
	add.f32 	%f41, %f39, %f40;
	cvt.s64.s32 	%rd48, %r268;
	add.s64 	%rd49, %rd48, %rd8;
	shl.b64 	%rd50, %rd49, 2;
	add.s64 	%rd51, %rd1, %rd50;
	ld.global.f32 	%f42, [%rd51+44];
	add.f32 	%f43, %f41, %f42;
	cvt.s64.s32 	%rd52, %r267;
	add.s64 	%rd53, %rd52, %rd8;
	shl.b64 	%rd54, %rd53, 2;
	add.s64 	%rd55, %rd1, %rd54;
	ld.global.f32 	%f44, [%rd55+48];
	add.f32 	%f45, %f43, %f44;
	cvt.s64.s32 	%rd56, %r266;
	add.s64 	%rd57, %rd56, %rd8;
	shl.b64 	%rd58, %rd57, 2;
	add.s64 	%rd59, %rd1, %rd58;
	ld.global.f32 	%f46, [%rd59+52];
	add.f32 	%f47, %f45, %f46;
	cvt.s64.s32 	%rd60, %r265;
	add.s64 	%rd61, %rd60, %rd8;
	shl.b64 	%rd62, %rd61, 2;
	add.s64 	%rd63, %rd1, %rd62;
	ld.global.f32 	%f48, [%rd63+56];
	add.f32 	%f49, %f47, %f48;
	cvt.s64.s32 	%rd64, %r264;
	add.s64 	%rd65, %rd64, %rd8;
	shl.b64 	%rd66, %rd65, 2;
	add.s64 	%rd67, %rd1, %rd66;
	ld.global.f32 	%f50, [%rd67+60];
	add.f32 	%f86, %f49, %f50;
	add.s32 	%r281, %r281, 16;
	add.s32 	%r279, %r279, %r6;
	sub.s32 	%r278, %r278, %r5;
	sub.s32 	%r277, %r277, %r5;
	sub.s32 	%r276, %r276, %r5;
	sub.s32 	%r275, %r275, %r5;
	sub.s32 	%r274, %r274, %r5;
	sub.s32 	%r273, %r273, %r5;
	sub.s32 	%r272, %r272, %r5;
	sub.s32 	%r271, %r271, %r5;
	sub.s32 	%r270, %r270, %r5;
	sub.s32 	%r269, %r269, %r5;
	sub.s32 	%r268, %r268, %r5;
	sub.s32 	%r267, %r267, %r5;
	sub.s32 	%r266, %r266, %r5;
	sub.s32 	%r265, %r265, %r5;
	sub.s32 	%r264, %r264, %r5;
	add.s32 	%r263, %r263, 16;
	setp.ne.s32 	%p7, %r263, 0;
	@%p7 bra 	$L__BB1_11;
$L__BB1_12:
	setp.eq.s32 	%p8, %r17, 0;
	@%p8 bra 	$L__BB1_22;
	add.s32 	%r198, %r17, -1;
	setp.lt.u32 	%p9, %r198, 7;
	@%p9 bra 	$L__BB1_15;
	mul.lo.s32 	%r199, %r281, %r105;
	sub.s32 	%r200, %r36, %r199;
	mad.lo.s32 	%r201, %r200, %r106, %r262;
	mad.lo.s32 	%r202, %r201, %r107, %r281;
	mul.wide.s32 	%rd68, %r202, 4;
	add.s64 	%rd69, %rd1, %rd68;
	ld.global.f32 	%f52, [%rd69];
	add.f32 	%f53, %f86, %f52;
	add.s32 	%r203, %r199, %r105;
	sub.s32 	%r204, %r36, %r203;
	mad.lo.s32 	%r205, %r204, %r106, %r262;
	mul.lo.s32 	%r206, %r205, %r107;
	cvt.s64.s32 	%rd70, %r206;
	cvt.s64.s32 	%rd71, %r281;
	add.s64 	%rd72, %rd70, %rd71;
	shl.b64 	%rd73, %rd72, 2;
	add.s64 	%rd74, %rd1, %rd73;
	ld.global.f32 	%f54, [%rd74+4];
	add.f32 	%f55, %f53, %f54;
	add.s32 	%r207, %r203, %r105;
	sub.s32 	%r208, %r36, %r207;
	mad.lo.s32 	%r209, %r208, %r106, %r262;
	mul.lo.s32 	%r210, %r209, %r107;
	cvt.s64.s32 	%rd75, %r210;
	add.s64 	%rd76, %rd75, %rd71;
	shl.b64 	%rd77, %rd76, 2;
	add.s64 	%rd78, %rd1, %rd77;
	ld.global.f32 	%f56, [%rd78+8];
	add.f32 	%f57, %f55, %f56;
	add.s32 	%r211, %r207, %r105;
	sub.s32 	%r212, %r36, %r211;
	mad.lo.s32 	%r213, %r212, %r106, %r262;
	mul.lo.s32 	%r214, %r213, %r107;
	cvt.s64.s32 	%rd79, %r214;
	add.s64 	%rd80, %rd79, %rd71;
	shl.b64 	%rd81, %rd80, 2;
	add.s64 	%rd82, %rd1, %rd81;
	ld.global.f32 	%f58, [%rd82+12];
	add.f32 	%f59, %f57, %f58;
	add.s32 	%r215, %r211, %r105;
	sub.s32 	%r216, %r36, %r215;
	mad.lo.s32 	%r217, %r216, %r106, %r262;
	mul.lo.s32 	%r218, %r217, %r107;
	cvt.s64.s32 	%rd83, %r218;
	add.s64 	%rd84, %rd83, %rd71;
	shl.b64 	%rd85, %rd84, 2;
	add.s64 	%rd86, %rd1, %rd85;
	ld.global.f32 	%f60, [%rd86+16];
	add.f32 	%f61, %f59, %f60;
	add.s32 	%r219, %r215, %r105;
	sub.s32 	%r220, %r36, %r219;
	mad.lo.s32 	%r221, %r220, %r106, %r262;
	mul.lo.s32 	%r222, %r221, %r107;
	cvt.s64.s32 	%rd87, %r222;
	add.s64 	%rd88, %rd87, %rd71;
	shl.b64 	%rd89, %rd88, 2;
	add.s64 	%rd90, %rd1, %rd89;
	ld.global.f32 	%f62, [%rd90+20];
	add.f32 	%f63, %f61, %f62;
	add.s32 	%r223, %r219, %r105;
	sub.s32 	%r224, %r36, %r223;
	mad.lo.s32 	%r225, %r224, %r106, %r262;
	mul.lo.s32 	%r226, %r225, %r107;
	cvt.s64.s32 	%rd91, %r226;
	add.s64 	%rd92, %rd91, %rd71;
	shl.b64 	%rd93, %rd92, 2;
	add.s64 	%rd94, %rd1, %rd93;
	ld.global.f32 	%f64, [%rd94+24];
	add.f32 	%f65, %f63, %f64;
	add.s32 	%r227, %r223, %r105;
	sub.s32 	%r228, %r36, %r227;
	mad.lo.s32 	%r229, %r228, %r106, %r262;
	mul.lo.s32 	%r230, %r229, %r107;
	cvt.s64.s32 	%rd95, %r230;
	add.s64 	%rd96, %rd95, %rd71;
	shl.b64 	%rd97, %rd96, 2;
	add.s64 	%rd98, %rd1, %rd97;
	ld.global.f32 	%f66, [%rd98+28];
	add.f32 	%f86, %f65, %f66;
	add.s32 	%r281, %r281, 8;
$L__BB1_15:
	setp.eq.s32 	%p10, %r18, 0;
	@%p10 bra 	$L__BB1_22;
	add.s32 	%r231, %r18, -1;
	setp.lt.u32 	%p11, %r231, 3;
	@%p11 bra 	$L__BB1_18;
	mul.lo.s32 	%r232, %r281, %r105;
	sub.s32 	%r233, %r36, %r232;
	mad.lo.s32 	%r234, %r233, %r106, %r262;
	mad.lo.s32 	%r235, %r234, %r107, %r281;
	mul.wide.s32 	%rd99, %r235, 4;
	add.s64 	%rd100, %rd1, %rd99;
	ld.global.f32 	%f68, [%rd100];
	add.f32 	%f69, %f86, %f68;
	add.s32 	%r236, %r232, %r105;
	sub.s32 	%r237, %r36, %r236;
	mad.lo.s32 	%r238, %r237, %r106, %r262;
	mul.lo.s32 	%r239, %r238, %r107;
	cvt.s64.s32 	%rd101, %r239;
	cvt.s64.s32 	%rd102, %r281;
	add.s64 	%rd103, %rd101, %rd102;
	shl.b64 	%rd104, %rd103, 2;
	add.s64 	%rd105, %rd1, %rd104;
	ld.global.f32 	%f70, [%rd105+4];
	add.f32 	%f71, %f69, %f70;
	add.s32 	%r240, %r236, %r105;
	sub.s32 	%r241, %r36, %r240;
	mad.lo.s32 	%r242, %r241, %r106, %r262;
	mul.lo.s32 	%r243, %r242, %r107;
	cvt.s64.s32 	%rd106, %r243;
	add.s64 	%rd107, %rd106, %rd102;
	shl.b64 	%rd108, %rd107, 2;
	add.s64 	%rd109, %rd1, %rd108;
	ld.global.f32 	%f72, [%rd109+8];
	add.f32 	%f73, %f71, %f72;
	add.s32 	%r244, %r240, %r105;
	sub.s32 	%r245, %r36, %r244;
	mad.lo.s32 	%r246, %r245, %r106, %r262;
	mul.lo.s32 	%r247, %r246, %r107;
	cvt.s64.s32 	%rd110, %r247;
	add.s64 	%rd111, %rd110, %rd102;
	shl.b64 	%rd112, %rd111, 2;
	add.s64 	%rd113, %rd1, %rd112;
	ld.global.f32 	%f74, [%rd113+12];
	add.f32 	%f86, %f73, %f74;
	add.s32 	%r281, %r281, 4;
$L__BB1_18:
	setp.eq.s32 	%p12, %r19, 0;
	@%p12 bra 	$L__BB1_22;
	setp.eq.s32 	%p13, %r19, 1;
	mul.lo.s32 	%r95, %r281, %r105;
	sub.s32 	%r248, %r36, %r95;
	mad.lo.s32 	%r249, %r248, %r106, %r262;
	mad.lo.s32 	%r250, %r249, %r107, %r281;
	mul.wide.s32 	%rd114, %r250, 4;
	add.s64 	%rd115, %rd1, %rd114;
	ld.global.f32 	%f75, [%rd115];
	add.f32 	%f86, %f86, %f75;
	@%p13 bra 	$L__BB1_22;
	setp.eq.s32 	%p14, %r19, 2;
	add.s32 	%r96, %r95, %r105;
	sub.s32 	%r251, %r36, %r96;
	mad.lo.s32 	%r252, %r251, %r106, %r262;
	mul.lo.s32 	%r253, %r252, %r107;
	cvt.s64.s32 	%rd116, %r253;
	cvt.s64.s32 	%rd2, %r281;
	add.s64 	%rd117, %rd116, %rd2;
	shl.b64 	%rd118, %rd117, 2;
	add.s64 	%rd119, %rd1, %rd118;
	ld.global.f32 	%f76, [%rd119+4];
	add.f32 	%f86, %f86, %f76;
	@%p14 bra 	$L__BB1_22;
	add.s32 	%r254, %r96, %r105;
	sub.s32 	%r255, %r36, %r254;
	mad.lo.s32 	%r256, %r255, %r106, %r262;
	mul.lo.s32 	%r257, %r256, %r107;
	cvt.s64.s32 	%rd120, %r257;
	add.s64 	%rd121, %rd120, %rd2;
	shl.b64 	%rd122, %rd121, 2;
	add.s64 	%rd123, %rd1, %rd122;
	ld.global.f32 	%f77, [%rd123+8];
	add.f32 	%f86, %f86, %f77;
$L__BB1_22:
	add.s32 	%r262, %r262, 1;
	setp.ne.s32 	%p15, %r262, %r15;
	@%p15 bra 	$L__BB1_8;
$L__BB1_23:
	ld.param.u64 	%rd127, [col2im_gpu_kernelV2_param_1];
	cvta.to.global.u64 	%rd124, %rd127;
	mul.wide.s32 	%rd125, %r259, 4;
	add.s64 	%rd126, %rd124, %rd125;
	st.global.f32 	[%rd126], %f86;
	add.s32 	%r259, %r259, %r4;
	setp.lt.s32 	%p16, %r259, %r99;
	@%p16 bra 	$L__BB1_2;
$L__BB1_24:
	ret;

}


// ===== COMPILED SASS (sm_100) =====

	.target	sm_100

	.elftype	@"ET_EXEC"


//--------------------- .note.nv.tkinfo           --------------------------
	.section	.note.nv.tkinfo,"",@"SHT_NOTE"
	.sectionflags	@"SHF_NOTE_NV_TKINFO"
	.tkinfo
        /*0018*/ 	.word	0x00000002
        /*0030*/ 	.string	""
        /*0030*/ 	.string	"ptxas"
        /*0030*/ 	.string	"Cuda compilation tools, release 13.0, V13.0.88"
        /*0030*/ 	.string	"Build cuda_13.0.r13.0/compiler.36424714_0"
        /*0030*/ 	.string	"-arch sm_100 -m 64 "



//--------------------- .note.nv.cuinfo           --------------------------
	.section	.note.nv.cuinfo,"",@"SHT_NOTE"
	.sectionflags	@"SHF_NOTE_NV_CUINFO"
        /*0018*/ 	.short	0x0002
        /*001a*/ 	.short	0x0064
        /*001c*/ 	.short	0x0082
	.zero		2


//--------------------- .nv.info                  --------------------------
	.section	.nv.info,"",@"SHT_CUDA_INFO"
	.align	4


	//----- nvinfo : EIATTR_REGCOUNT
	.align		4
        /*0000*/ 	.byte	0x04, 0x2f
        /*0002*/ 	.short	(.L_1 - .L_0)
	.align		4
.L_0:
        /*0004*/ 	.word	index@(col2im_gpu_kernel)
        /*0008*/ 	.word	0x00000020


	//----- nvinfo : EIATTR_FRAME_SIZE
	.align		4
.L_1:
        /*000c*/ 	.byte	0x04, 0x11
        /*000e*/ 	.short	(.L_3 - .L_2)
	.align		4
.L_2:
        /*0010*/ 	.word	index@(col2im_gpu_kernel)
        /*0014*/ 	.word	0x00000000


	//----- nvinfo : EIATTR_REGCOUNT
	.align		4
.L_3:
        /*0018*/ 	.byte	0x04, 0x2f
        /*001a*/ 	.short	(.L_5 - .L_4)
	.align		4
.L_4:
        /*001c*/ 	.word	index@(col2im_gpu_kernelV2)
        /*0020*/ 	.word	0x00000030


	//----- nvinfo : EIATTR_FRAME_SIZE
	.align		4
.L_5:
        /*0024*/ 	.byte	0x04, 0x11
        /*0026*/ 	.short	(.L_7 - .L_6)
	.align		4
.L_6:
        /*0028*/ 	.word	index@(col2im_gpu_kernelV2)
        /*002c*/ 	.word	0x00000000


	//----- nvinfo : EIATTR_MIN_STACK_SIZE
	.align		4
.L_7:
        /*0030*/ 	.byte	0x04, 0x12
        /*0032*/ 	.short	(.L_9 - .L_8)
	.align		4
.L_8:
        /*0034*/ 	.word	index@(col2im_gpu_kernelV2)
        /*0038*/ 	.word	0x00000000


	//----- nvinfo : EIATTR_MIN_STACK_SIZE
	.align		4
.L_9:
        /*003c*/ 	.byte	0x04, 0x12
        /*003e*/ 	.short	(.L_11 - .L_10)
	.align		4
.L_10:
        /*0040*/ 	.word	index@(col2im_gpu_kernel)
        /*0044*/ 	.word	0x00000000
.L_11:


//--------------------- .nv.compat                --------------------------
	.section	.nv.compat,"",@"SHT_CUDA_COMPAT_INFO"
	.align	4
        /*0000*/ 	.byte	0x02, 0x09, 0x00, 0x00, 0x02, 0x02, 0x01, 0x00, 0x02, 0x05, 0x05, 0x00, 0x03, 0x07, 0x01, 0x01
        /*0010*/ 	.byte	0x02, 0x03, 0x00, 0x00, 0x02, 0x06, 0x01, 0x00, 0x04, 0x0b, 0x08, 0x00, 0x09, 0x00, 0x00, 0x00
        /*0020*/ 	.byte	0x00, 0x00, 0x00, 0x00


//--------------------- .nv.info.col2im_gpu_kernelV2 --------------------------
	.section	.nv.info.col2im_gpu_kernelV2,"",@"SHT_CUDA_INFO"
	.sectionflags	@""
	.align	4


	//----- nvinfo : EIATTR_CUDA_API_VERSION
	.align		4
        /*0000*/ 	.byte	0x04, 0x37
        /*0002*/ 	.short	(.L_13 - .L_12)
.L_12:
        /*0004*/ 	.word	0x00000082


	//----- nvinfo : EIATTR_KPARAM_INFO
	.align		4
.L_13:
        /*0008*/ 	.byte	0x04, 0x17
        /*000a*/ 	.short	(.L_15 - .L_14)
.L_14:
        /*000c*/ 	.word	0x00000000
        /*0010*/ 	.short	0x000b
        /*0012*/ 	.short	0x0034
        /*0014*/ 	.byte	0x00, 0xf0, 0x11, 0x00


	//----- nvinfo : EIATTR_KPARAM_INFO
	.align		4
.L_15:
        /*0018*/ 	.byte	0x04, 0x17
        /*001a*/ 	.short	(.L_17 - .L_16)
.L_16:
        /*001c*/ 	.word	0x00000000
        /*0020*/ 	.short	0x000a
        /*0022*/ 	.short	0x0030
        /*0024*/ 	.byte	0x00, 0xf0, 0x11, 0x00


	//----- nvinfo : EIATTR_KPARAM_INFO
	.align		4
.L_17:
        /*0028*/ 	.byte	0x04, 0x17
        /*002a*/ 	.short	(.L_19 - .L_18)
.L_18:
        /*002c*/ 	.word	0x00000000
        /*0030*/ 	.short	0x0009
        /*0032*/ 	.short	0x002c
        /*0034*/ 	.byte	0x00, 0xf0, 0x11, 0x00


	//----- nvinfo : EIATTR_KPARAM_INFO
	.align		4
.L_19:
        /*0038*/ 	.byte	0x04, 0x17
        /*003a*/ 	.short	(.L_21 - .L_20)
.L_20:
        /*003c*/ 	.word	0x00000000
        /*0040*/ 	.short	0x0008
        /*0042*/ 	.short	0x0028
        /*0044*/ 	.byte	0x00, 0xf0, 0x11, 0x00


	//----- nvinfo : EIATTR_KPARAM_INFO
	.align		4
.L_21:
        /*0048*/ 	.byte	0x04, 0x17
        /*004a*/ 	.short	(.L_23 - .L_22)
.L_22:
        /*004c*/ 	.word	0x00000000
        /*0050*/ 	.short	0x0007
        /*0052*/ 	.short	0x0024
        /*0054*/ 	.byte	0x00, 0xf0, 0x11, 0x00


	//----- nvinfo : EIATTR_KPARAM_INFO
	.align		4
.L_23:
        /*0058*/ 	.byte	0x04, 0x17
        /*005a*/ 	.short	(.L_25 - .L_24)
.L_24:
        /*005c*/ 	.word	0x00000000
        /*0060*/ 	.short	0x0006
        /*0062*/ 	.short	0x0020
        /*0064*/ 	.byte	0x00, 0xf0, 0x11, 0x00


	//----- nvinfo : EIATTR_KPARAM_INFO
	.align		4
.L_25:
        /*0068*/ 	.byte	0x04, 0x17
        /*006a*/ 	.short	(.L_27 - .L_26)
.L_26:
        /*006c*/ 	.word	0x00000000
        /*0070*/ 	.short	0x0005
        /*0072*/ 	.short	0x001c
        /*0074*/ 	.byte	0x00, 0xf0, 0x11, 0x00


	//----- nvinfo : EIATTR_KPARAM_INFO
	.align		4
.L_27:
        /*0078*/ 	.byte	0x04, 0x17
        /*007a*/ 	.short	(.L_29 - .L_28)
.L_28:
        /*007c*/ 	.word	0x00000000
        /*0080*/ 	.short	0x0004
        /*0082*/ 	.short	0x0018
        /*0084*/ 	.byte	0x00, 0xf0, 0x11, 0x00


	//----- nvinfo : EIATTR_KPARAM_INFO
	.align		4
.L_29:
        /*0088*/ 	.byte	0x04, 0x17
        /*008a*/ 	.short	(.L_31 - .L_30)
.L_30:
        /*008c*/ 	.word	0x00000000
        /*0090*/ 	.short	0x0003
        /*0092*/ 	.short	0x0014
        /*0094*/ 	.byte	0x00, 0xf0, 0x11, 0x00


	//----- nvinfo : EIATTR_KPARAM_INFO
	.align		4
.L_31:
        /*0098*/ 	.byte	0x04, 0x17
        /*009a*/ 	.short	(.L_33 - .L_32)
.L_32:
        /*009c*/ 	.word	0x00000000
        /*00a0*/ 	.short	0x0002
        /*00a2*/ 	.short	0x0010
        /*00a4*/ 	.byte	0x00, 0xf0, 0x11, 0x00


	//----- nvinfo : EIATTR_KPARAM_INFO
	.align		4
.L_33:
        /*00a8*/ 	.byte	0x04, 0x17
        /*00aa*/ 	.short	(.L_35 - .L_34)
.L_34:
        /*00ac*/ 	.word	0x00000000
        /*00b0*/ 	.short	0x0001
        /*00b2*/ 	.short	0x0008
        /*00b4*/ 	.byte	0x00, 0xf5, 0x21, 0x00


	//----- nvinfo : EIATTR_KPARAM_INFO
	.align		4
.L_35:
        /*00b8*/ 	.byte	0x04, 0x17
        /*00ba*/ 	.short	(.L_37 - .L_36)
.L_36:
        /*00bc*/ 	.word	0x00000000
        /*00c0*/ 	.short	0x0000
        /*00c2*/ 	.short	0x0000
        /*00c4*/ 	.byte	0x00, 0xf5, 0x21, 0x00


	//----- nvinfo : EIATTR_SPARSE_MMA_MASK
	.align		4
.L_37:
        /*00c8*/ 	.byte	0x03, 0x50
        /*00ca*/ 	.short	0x0000


	//----- nvinfo : EIATTR_MAXREG_COUNT
	.align		4
        /*00cc*/ 	.byte	0x03, 0x1b
        /*00ce*/ 	.short	0x00ff


	//----- nvinfo : EIATTR_MERCURY_ISA_VERSION
	.align		4
        /*00d0*/ 	.byte	0x03, 0x5f
        /*00d2*/ 	.short	0x0101


	//----- nvinfo : EIATTR_VRC_CTA_INIT_COUNT
	.align		4
        /*00d4*/ 	.byte	0x02, 0x4a
	.zero		1
	.zero		1


	//----- nvinfo : EIATTR_EXIT_INSTR_OFFSETS
	.align		4
        /*00d8*/ 	.byte	0x04, 0x1c
        /*00da*/ 	.short	(.L_39 - .L_38)


	//   ....[0]....
.L_38:
        /*00dc*/ 	.word	0x00000080


	//   ....[1]....
        /*00e0*/ 	.word	0x00002610


	//----- nvinfo : EIATTR_CRS_STACK_SIZE
	.align		4
.L_39:
        /*00e4*/ 	.byte	0x04, 0x1e
        /*00e6*/ 	.short	(.L_41 - .L_40)
.L_40:
        /*00e8*/ 	.word	0x00000000


	//----- nvinfo : EIATTR_CBANK_PARAM_SIZE
	.align		4
.L_41:
        /*00ec*/ 	.byte	0x03, 0x19
        /*00ee*/ 	.short	0x0038


	//----- nvinfo : EIATTR_PARAM_CBANK
	.align		4
        /*00f0*/ 	.byte	0x04, 0x0a
        /*00f2*/ 	.short	(.L_43 - .L_42)
	.align		4
.L_42:
        /*00f4*/ 	.word	index@(.nv.constant0.col2im_gpu_kernelV2)
        /*00f8*/ 	.short	0x0380
        /*00fa*/ 	.short	0x0038


	//----- nvinfo : EIATTR_SW_WAR
	.align		4
.L_43:
        /*00fc*/ 	.byte	0x04, 0x36
        /*00fe*/ 	.short	(.L_45 - .L_44)
.L_44:
        /*0100*/ 	.word	0x00000008
.L_45:


//--------------------- .nv.info.col2im_gpu_kernel --------------------------
	.section	.nv.info.col2im_gpu_kernel,"",@"SHT_CUDA_INFO"
	.sectionflags	@""
	.align	4


	//----- nvinfo : EIATTR_CUDA_API_VERSION
	.align		4
        /*0000*/ 	.byte	0x04, 0x37
        /*0002*/ 	.short	(.L_47 - .L_46)
.L_46:
        /*0004*/ 	.word	0x00000082


	//----- nvinfo : EIATTR_KPARAM_INFO
	.align		4
.L_47:
        /*0008*/ 	.byte	0x04, 0x17
        /*000a*/ 	.short	(.L_49 - .L_48)
.L_48:
        /*000c*/ 	.word	0x00000000
        /*0010*/ 	.short	0x000a
        /*0012*/ 	.short	0x0030
        /*0014*/ 	.byte	0x00, 0xf0, 0x11, 0x00


	//----- nvinfo : EIATTR_KPARAM_INFO
	.align		4
.L_49:
        /*0018*/ 	.byte	0x04, 0x17
        /*001a*/ 	.short	(.L_51 - .L_50)
.L_50:
        /*001c*/ 	.word	0x00000000
        /*0020*/ 	.short	0x0009
        /*0022*/ 	.short	0x002c
        /*0024*/ 	.byte	0x00, 0xf0, 0x11, 0x00


	//----- nvinfo : EIATTR_KPARAM_INFO
	.align		4
.L_51:
        /*0028*/ 	.byte	0x04, 0x17
        /*002a*/ 	.short	(.L_53 - .L_52)
.L_52:
        /*002c*/ 	.word	0x00000000
        /*0030*/ 	.short	0x0008
        /*0032*/ 	.short	0x0028
        /*0034*/ 	.byte	0x00, 0xf0, 0x11, 0x00


	//----- nvinfo : EIATTR_KPARAM_INFO
	.align		4
.L_53:
        /*0038*/ 	.byte	0x04, 0x17
        /*003a*/ 	.short	(.L_55 - .L_54)
.L_54:
        /*003c*/ 	.word	0x00000000
        /*0040*/ 	.short	0x0007
        /*0042*/ 	.short	0x0024
        /*0044*/ 	.byte	0x00, 0xf0, 0x11, 0x00


	//----- nvinfo : EIATTR_KPARAM_INFO
	.align		4
.L_55:
        /*0048*/ 	.byte	0x04, 0x17
        /*004a*/ 	.short	(.L_57 - .L_56)
.L_56:
        /*004c*/ 	.word	0x00000000
        /*0050*/ 	.short	0x0006
        /*0052*/ 	.short	0x0020
        /*0054*/ 	.byte	0x00, 0xf0, 0x11, 0x00


	//----- nvinfo : EIATTR_KPARAM_INFO
	.align		4
.L_57:
        /*0058*/ 	.byte	0x04, 0x17
        /*005a*/ 	.short	(.L_59 - .L_58)
.L_58:
        /*005c*/ 	.word	0x00000000
        /*0060*/ 	.short	0x0005
        /*0062*/ 	.short	0x001c
        /*0064*/ 	.byte	0x00, 0xf0, 0x11, 0x00


	//----- nvinfo : EIATTR_KPARAM_INFO
	.align		4
.L_59:
        /*0068*/ 	.byte	0x04, 0x17
        /*006a*/ 	.short	(.L_61 - .L_60)
.L_60:
        /*006c*/ 	.word	0x00000000
        /*0070*/ 	.short	0x0004
        /*0072*/ 	.short	0x0018
        /*0074*/ 	.byte	0x00, 0xf0, 0x11, 0x00


	//----- nvinfo : EIATTR_KPARAM_INFO
	.align		4
.L_61:
        /*0078*/ 	.byte	0x04, 0x17
        /*007a*/ 	.short	(.L_63 - .L_62)
.L_62:
        /*007c*/ 	.word	0x00000000
        /*0080*/ 	.short	0x0003
        /*0082*/ 	.short	0x0014
        /*0084*/ 	.byte	0x00, 0xf0, 0x11, 0x00


	//----- nvinfo : EIATTR_KPARAM_INFO
	.align		4
.L_63:
        /*0088*/ 	.byte	0x04, 0x17
        /*008a*/ 	.short	(.L_65 - .L_64)
.L_64:
        /*008c*/ 	.word	0x00000000
        /*0090*/ 	.short	0x0002
        /*0092*/ 	.short	0x0010
        /*0094*/ 	.byte	0x00, 0xf0, 0x11, 0x00


	//----- nvinfo : EIATTR_KPARAM_INFO
	.align		4
.L_65:
        /*0098*/ 	.byte	0x04, 0x17
        /*009a*/ 	.short	(.L_67 - .L_66)
.L_66:
        /*009c*/ 	.word	0x00000000
        /*00a0*/ 	.short	0x0001
        /*00a2*/ 	.short	0x0008
        /*00a4*/ 	.byte	0x00, 0xf5, 0x21, 0x00


	//----- nvinfo : EIATTR_KPARAM_INFO
	.align		4
.L_67:
        /*00a8*/ 	.byte	0x04, 0x17
        /*00aa*/ 	.short	(.L_69 - .L_68)
.L_68:
        /*00ac*/ 	.word	0x00000000
        /*00b0*/ 	.short	0x0000
        /*00b2*/ 	.short	0x0000
        /*00b4*/ 	.byte	0x00, 0xf5, 0x21, 0x00


	//----- nvinfo : EIATTR_SPARSE_MMA_MASK
	.align		4
.L_69:
        /*00b8*/ 	.byte	0x03, 0x50
        /*00ba*/ 	.short	0x0000


	//----- nvinfo : EIATTR_MAXREG_COUNT
	.align		4
        /*00bc*/ 	.byte	0x03, 0x1b
        /*00be*/ 	.short	0x00ff


	//----- nvinfo : EIATTR_MERCURY_ISA_VERSION
	.align		4
        /*00c0*/ 	.byte	0x03, 0x5f
        /*00c2*/ 	.short	0x0101


	//----- nvinfo : EIATTR_VRC_CTA_INIT_COUNT
	.align		4
        /*00c4*/ 	.byte	0x02, 0x4a
	.zero		1
	.zero		1


	//----- nvinfo : EIATTR_EXIT_INSTR_OFFSETS
	.align		4
        /*00c8*/ 	.byte	0x04, 0x1c
        /*00ca*/ 	.short	(.L_71 - .L_70)


	//   ....[0]....
.L_70:
        /*00cc*/ 	.word	0x00000070


	//   ....[1]....
        /*00d0*/ 	.word	0x000016d0


	//----- nvinfo : EIATTR_CRS_STACK_SIZE
	.align		4
.L_71:
        /*00d4*/ 	.byte	0x04, 0x1e
        /*00d6*/ 	.short	(.L_73 - .L_72)
.L_72:
        /*00d8*/ 	.word	0x00000000


	//----- nvinfo : EIATTR_CBANK_PARAM_SIZE
	.align		4
.L_73:
        /*00dc*/ 	.byte	0x03, 0x19
        /*00de*/ 	.short	0x0034


	//----- nvinfo : EIATTR_PARAM_CBANK
	.align		4
        /*00e0*/ 	.byte	0x04, 0x0a
        /*00e2*/ 	.short	(.L_75 - .L_74)
	.align		4
.L_74:
        /*00e4*/ 	.word	index@(.nv.constant0.col2im_gpu_kernel)
        /*00e8*/ 	.short	0x0380
        /*00ea*/ 	.short	0x0034


	//----- nvinfo : EIATTR_SW_WAR
	.align		4
.L_75:
        /*00ec*/ 	.byte	0x04, 0x36
        /*00ee*/ 	.short	(.L_77 - .L_76)
.L_76:
        /*00f0*/ 	.word	0x00000008
.L_77:


//--------------------- .nv.callgraph             --------------------------
	.section	.nv.callgraph,"",@"SHT_CUDA_CALLGRAPH"
	.align	4
	.sectionentsize	8
	.align		4
        /*0000*/ 	.word	0x00000000
	.align		4
        /*0004*/ 	.word	0xffffffff
	.align		4
        /*0008*/ 	.word	0x00000000
	.align		4
        /*000c*/ 	.word	0xfffffffe
	.align		4
        /*0010*/ 	.word	0x00000000
	.align		4
        /*0014*/ 	.word	0xfffffffd
	.align		4
        /*0018*/ 	.word	0x00000000
	.align		4
        /*001c*/ 	.word	0xfffffffc


//--------------------- .text.col2im_gpu_kernelV2 --------------------------
	.section	.text.col2im_gpu_kernelV2,"ax",@progbits
	.align	128
        .global         col2im_gpu_kernelV2
        .type           col2im_gpu_kernelV2,@function
        .size           col2im_gpu_kernelV2,(.L_x_36 - col2im_gpu_kernelV2)
        .other          col2im_gpu_kernelV2,@"STO_CUDA_ENTRY STV_DEFAULT"
col2im_gpu_kernelV2:
.text.col2im_gpu_kernelV2:
[----:B------:R-:W-:Y:S01]  /*0000*/  LDC R1, c[0x0][0x37c] ;  /* 0x0000df00ff017b82 */ /* 0x000fe20000000800 */
[----:B------:R-:W0:Y:S01]  /*0010*/  S2R R0, SR_TID.X ;  /* 0x0000000000007919 */ /* 0x000e220000002100 */
[----:B------:R-:W1:Y:S06]  /*0020*/  LDCU UR6, c[0x0][0x360] ;  /* 0x00006c00ff0677ac */ /* 0x000e6c0008000800 */
[----:B------:R-:W0:Y:S01]  /*0030*/  S2UR UR4, SR_CTAID.X ;  /* 0x00000000000479c3 */ /* 0x000e220000002500 */
[----:B------:R-:W2:Y:S07]  /*0040*/  LDCU UR5, c[0x0][0x390] ;  /* 0x00007200ff0577ac */ /* 0x000eae0008000800 */
[----:B------:R-:W0:Y:S02]  /*0050*/  LDC R3, c[0x0][0x360] ;  /* 0x0000d800ff037b82 */ /* 0x000e240000000800 */
[----:B0-----:R-:W-:-:S05]  /*0060*/  IMAD R0, R3, UR4, R0 ;  /* 0x0000000403007c24 */ /* 0x001fca000f8e0200 */
[----:B--2---:R-:W-:-:S13]  /*0070*/  ISETP.GE.AND P0, PT, R0, UR5, PT ;  /* 0x0000000500007c0c */ /* 0x004fda000bf06270 */
[----:B-1----:R-:W-:Y:S05]  /*0080*/  @P0 EXIT ;  /* 0x000000000000094d */ /* 0x002fea0003800000 */
[----:B------:R-:W0:Y:S01]  /*0090*/  LDCU.64 UR4, c[0x0][0x3b0] ;  /* 0x00007600ff0477ac */ /* 0x000e220008000a00 */
[----:B------:R-:W1:Y:S01]  /*00a0*/  LDCU UR8, c[0x0][0x3ac] ;  /* 0x00007580ff0877ac */ /* 0x000e620008000800 */
[----:B------:R-:W2:Y:S01]  /*00b0*/  LDCU UR7, c[0x0][0x370] ;  /* 0x00006e00ff0777ac */ /* 0x000ea20008000800 */
[----:B------:R-:W3:Y:S01]  /*00c0*/  LDCU.64 UR10, c[0x0][0x358] ;  /* 0x00006b00ff0a77ac */ /* 0x000ee20008000a00 */
[----:B0-----:R-:W-:-:S04]  /*00d0*/  UIMAD UR4, UR5, UR4, URZ ;  /* 0x00000004050472a4 */ /* 0x001fc8000f8e02ff */
[----:B-1----:R-:W-:-:S03]  /*00e0*/  UIMAD UR5, UR4, UR8, URZ ;  /* 0x00000008040572a4 */ /* 0x002fc6000f8e02ff */
[----:B------:R-:W-:Y:S01]  /*00f0*/  UMOV UR8, 0xfffffff0 ;  /* 0xfffffff000087882 */ /* 0x000fe20000000000 */
[----:B--2---:R-:W-:Y:S02]  /*0100*/  UIMAD UR4, UR6, UR7, URZ ;  /* 0x00000007060472a4 */ /* 0x004fe4000f8e02ff */
[----:B---3--:R-:W-:-:S12]  /*0110*/  UIMAD UR6, UR5, UR8, 0x10 ;  /* 0x00000010050674a4 */ /* 0x008fd8000f8e0208 */
.L_x_16:
[----:B------:R-:W0:Y:S01]  /*0120*/  LDC R3, c[0x0][0x398] ;  /* 0x0000e600ff037b82 */ /* 0x000e220000000800 */
[----:B------:R-:W-:Y:S01]  /*0130*/  IABS R10, R0 ;  /* 0x00000000000a7213 */ /* 0x000fe20000000000 */
[----:B------:R-:W1:Y:S01]  /*0140*/  LDCU UR7, c[0x0][0x3a8] ;  /* 0x00007500ff0777ac */ /* 0x000e620008000800 */
[----:B------:R-:W-:Y:S05]  /*0150*/  BSSY.RECONVERGENT B0, `(.L_x_0) ;  /* 0x000007b000007945 */ /* 0x000fea0003800200 */
[----:B------:R-:W2:Y:S08]  /*0160*/  LDC R8, c[0x0][0x394] ;  /* 0x0000e500ff087b82 */ /* 0x000eb00000000800 */
[----:B------:R-:W3:Y:S01]  /*0170*/  LDC R15, c[0x0][0x3ac] ;  /* 0x0000eb00ff0f7b82 */ /* 0x000ee20000000800 */
[----:B0-----:R-:W-:-:S07]  /*0180*/  IABS R9, R3 ;  /* 0x0000000300097213 */ /* 0x001fce0000000000 */
[----:B------:R-:W0:Y:S01]  /*0190*/  LDC R19, c[0x0][0x3a4] ;  /* 0x0000e900ff137b82 */ /* 0x000e220000000800 */
[----:B------:R-:W4:Y:S01]  /*01a0*/  I2F.RP R2, R9 ;  /* 0x0000000900027306 */ /* 0x000f220000209400 */
[----:B--2---:R-:W-:-:S06]  /*01b0*/  IABS R11, R8 ;  /* 0x00000008000b7213 */ /* 0x004fcc0000000000 */
[----:B------:R-:W2:Y:S08]  /*01c0*/  LDC R17, c[0x0][0x3a0] ;  /* 0x0000e800ff117b82 */ /* 0x000eb00000000800 */
[----:B------:R-:W0:Y:S01]  /*01d0*/  LDC R20, c[0x0][0x3b0] ;  /* 0x0000ec00ff147b82 */ /* 0x000e220000000800 */
[----:B----4-:R-:W4:Y:S02]  /*01e0*/  MUFU.RCP R2, R2 ;  /* 0x0000000200027308 */ /* 0x010f240000001000 */
[----:B----4-:R-:W-:-:S06]  /*01f0*/  VIADD R4, R2, 0xffffffe ;  /* 0x0ffffffe02047836 */ /* 0x010fcc0000000000 */
[----:B------:R4:W5:Y:S02]  /*0200*/  F2I.FTZ.U32.TRUNC.NTZ R5, R4 ;  /* 0x0000000400057305 */ /* 0x000964000021f000 */
[----:B----4-:R-:W-:Y:S02]  /*0210*/  IMAD.MOV.U32 R4, RZ, RZ, RZ ;  /* 0x000000ffff047224 */ /* 0x010fe400078e00ff */
[----:B-----5:R-:W-:-:S04]  /*0220*/  IMAD.MOV R6, RZ, RZ, -R5 ;  /* 0x000000ffff067224 */ /* 0x020fc800078e0a05 */
[----:B------:R-:W-:Y:S01]  /*0230*/  IMAD R7, R6, R9, RZ ;  /* 0x0000000906077224 */ /* 0x000fe200078e02ff */
[----:B------:R-:W-:Y:S02]  /*0240*/  MOV R6, R10 ;  /* 0x0000000a00067202 */ /* 0x000fe40000000f00 */
[----:B---3--:R-:W-:Y:S01]  /*0250*/  IABS R10, R15 ;  /* 0x0000000f000a7213 */ /* 0x008fe20000000000 */
[----:B------:R-:W-:Y:S02]  /*0260*/  IMAD.HI.U32 R5, R5, R7, R4 ;  /* 0x0000000705057227 */ /* 0x000fe400078e0004 */
[----:B------:R-:W3:Y:S04]  /*0270*/  I2F.RP R7, R11 ;  /* 0x0000000b00077306 */ /* 0x000ee80000209400 */
[----:B------:R-:W-:-:S04]  /*0280*/  IMAD.HI.U32 R2, R5, R6, RZ ;  /* 0x0000000605027227 */ /* 0x000fc800078e00ff */
[----:B------:R-:W-:-:S04]  /*0290*/  IMAD.MOV R4, RZ, RZ, -R2 ;  /* 0x000000ffff047224 */ /* 0x000fc800078e0a02 */
[C---:B------:R-:W-:Y:S01]  /*02a0*/  IMAD R4, R9.reuse, R4, R6 ;  /* 0x0000000409047224 */ /* 0x040fe200078e0206 */
[----:B---3--:R-:W3:Y:S04]  /*02b0*/  MUFU.RCP R7, R7 ;  /* 0x0000000700077308 */ /* 0x008ee80000001000 */
[----:B------:R-:W-:-:S13]  /*02c0*/  ISETP.GT.U32.AND P1, PT, R9, R4, PT ;  /* 0x000000040900720c */ /* 0x000fda0003f24070 */
[-C--:B------:R-:W-:Y:S01]  /*02d0*/  @!P1 IADD3 R4, PT, PT, R4, -R9.reuse, RZ ;  /* 0x8000000904049210 */ /* 0x080fe20007ffe0ff */
[----:B------:R-:W-:Y:S01]  /*02e0*/  @!P1 VIADD R2, R2, 0x1 ;  /* 0x0000000102029836 */ /* 0x000fe20000000000 */
[----:B------:R-:W-:Y:S01]  /*02f0*/  ISETP.NE.AND P1, PT, R3, RZ, PT ;  /* 0x000000ff0300720c */ /* 0x000fe20003f25270 */
[----:B---3--:R-:W-:Y:S01]  /*0300*/  VIADD R5, R7, 0xffffffe ;  /* 0x0ffffffe07057836 */ /* 0x008fe20000000000 */
[----:B------:R-:W-:Y:S02]  /*0310*/  ISETP.GE.U32.AND P0, PT, R4, R9, PT ;  /* 0x000000090400720c */ /* 0x000fe40003f06070 */
[----:B------:R-:W-:-:S03]  /*0320*/  LOP3.LUT R4, R0, R3, RZ, 0x3c, !PT ;  /* 0x0000000300047212 */ /* 0x000fc600078e3cff */
[----:B------:R-:W3:Y:S01]  /*0330*/  F2I.FTZ.U32.TRUNC.NTZ R5, R5 ;  /* 0x0000000500057305 */ /* 0x000ee2000021f000 */
[----:B------:R-:W-:-:S07]  /*0340*/  ISETP.GE.AND P2, PT, R4, RZ, PT ;  /* 0x000000ff0400720c */ /* 0x000fce0003f46270 */
[----:B------:R-:W-:-:S06]  /*0350*/  @P0 IADD3 R2, PT, PT, R2, 0x1, RZ ;  /* 0x0000000102020810 */ /* 0x000fcc0007ffe0ff */
[----:B------:R-:W-:Y:S01]  /*0360*/  @!P2 IMAD.MOV R2, RZ, RZ, -R2 ;  /* 0x000000ffff02a224 */ /* 0x000fe200078e0a02 */
[----:B------:R-:W-:Y:S01]  /*0370*/  @!P1 LOP3.LUT R2, RZ, R3, RZ, 0x33, !PT ;  /* 0x00000003ff029212 */ /* 0x000fe200078e33ff */
[----:B---3--:R-:W-:-:S03]  /*0380*/  IMAD.MOV R4, RZ, RZ, -R5 ;  /* 0x000000ffff047224 */ /* 0x008fc600078e0a05 */
[----:B------:R-:W-:Y:S01]  /*0390*/  IABS R9, R2 ;  /* 0x0000000200097213 */ /* 0x000fe20000000000 */
[----:B------:R-:W-:Y:S02]  /*03a0*/  IMAD R7, R4, R11, RZ ;  /* 0x0000000b04077224 */ /* 0x000fe400078e02ff */
[----:B------:R-:W-:Y:S01]  /*03b0*/  HFMA2 R4, -RZ, RZ, 0, 0 ;  /* 0x00000000ff047431 */ /* 0x000fe200000001ff */
[C---:B------:R-:W-:Y:S02]  /*03c0*/  ISETP.GE.AND P2, PT, R2.reuse, RZ, PT ;  /* 0x000000ff0200720c */ /* 0x040fe40003f46270 */
[----:B------:R-:W-:-:S05]  /*03d0*/  IADD3 R2, PT, PT, -R2, RZ, RZ ;  /* 0x000000ff02027210 */ /* 0x000fca0007ffe1ff */
[----:B------:R-:W-:Y:S02]  /*03e0*/  IMAD R2, R3, R2, R0 ;  /* 0x0000000203027224 */ /* 0x000fe400078e0200 */
[----:B------:R-:W-:-:S03]  /*03f0*/  IMAD.HI.U32 R4, R5, R7, R4 ;  /* 0x0000000705047227 */ /* 0x000fc600078e0004 */
[----:B-1----:R-:W-:Y:S01]  /*0400*/  IADD3 R2, PT, PT, R2, UR7, RZ ;  /* 0x0000000702027c10 */ /* 0x002fe2000fffe0ff */
[----:B------:R-:W-:Y:S02]  /*0410*/  IMAD.MOV.U32 R7, RZ, RZ, R10 ;  /* 0x000000ffff077224 */ /* 0x000fe400078e000a */
[----:B------:R-:W-:Y:S01]  /*0420*/  IMAD.MOV.U32 R5, RZ, RZ, R9 ;  /* 0x000000ffff057224 */ /* 0x000fe200078e0009 */
[----:B0-----:R-:W-:Y:S01]  /*0430*/  ISETP.GE.AND P5, PT, R2, R19, PT ;  /* 0x000000130200720c */ /* 0x001fe20003fa6270 */
[----:B------:R-:W0:Y:S02]  /*0440*/  I2F.RP R9, R7 ;  /* 0x0000000700097306 */ /* 0x000e240000209400 */
[----:B------:R-:W-:-:S05]  /*0450*/  IMAD.HI.U32 R4, R4, R5, RZ ;  /* 0x0000000504047227 */ /* 0x000fca00078e00ff */
[----:B------:R-:W-:-:S05]  /*0460*/  IADD3 R4, PT, PT, -R4, RZ, RZ ;  /* 0x000000ff04047210 */ /* 0x000fca0007ffe1ff */
[C---:B------:R-:W-:Y:S01]  /*0470*/  IMAD R4, R11.reuse, R4, R5 ;  /* 0x000000040b047224 */ /* 0x040fe200078e0205 */
[----:B0-----:R-:W0:Y:S04]  /*0480*/  MUFU.RCP R9, R9 ;  /* 0x0000000900097308 */ /* 0x001e280000001000 */
[----:B------:R-:W-:-:S13]  /*0490*/  ISETP.GT.U32.AND P0, PT, R11, R4, PT ;  /* 0x000000040b00720c */ /* 0x000fda0003f04070 */
[----:B------:R-:W-:Y:S01]  /*04a0*/  @!P0 IMAD.IADD R4, R4, 0x1, -R11 ;  /* 0x0000000104048824 */ /* 0x000fe200078e0a0b */
[----:B------:R-:W-:Y:S01]  /*04b0*/  ISETP.NE.AND P0, PT, R8, RZ, PT ;  /* 0x000000ff0800720c */ /* 0x000fe20003f05270 */
[----:B0-----:R-:W-:-:S03]  /*04c0*/  VIADD R5, R9, 0xffffffe ;  /* 0x0ffffffe09057836 */ /* 0x001fc60000000000 */
[----:B------:R-:W-:-:S03]  /*04d0*/  ISETP.GT.U32.AND P1, PT, R11, R4, PT ;  /* 0x000000040b00720c */ /* 0x000fc60003f24070 */
[----:B------:R-:W0:Y:S10]  /*04e0*/  F2I.FTZ.U32.TRUNC.NTZ R5, R5 ;  /* 0x0000000500057305 */ /* 0x000e34000021f000 */
[----:B------:R-:W-:Y:S01]  /*04f0*/  @!P1 IADD3 R4, PT, PT, R4, -R11, RZ ;  /* 0x8000000b04049210 */ /* 0x000fe20007ffe0ff */
[----:B0-----:R-:W-:-:S04]  /*0500*/  IMAD.MOV R10, RZ, RZ, -R5 ;  /* 0x000000ffff0a7224 */ /* 0x001fc800078e0a05 */
[----:B------:R-:W-:Y:S01]  /*0510*/  @!P2 IMAD.MOV R4, RZ, RZ, -R4 ;  /* 0x000000ffff04a224 */ /* 0x000fe200078e0a04 */
[----:B------:R-:W-:Y:S01]  /*0520*/  @!P0 LOP3.LUT R4, RZ, R8, RZ, 0x33, !PT ;  /* 0x00000008ff048212 */ /* 0x000fe200078e33ff */
[----:B------:R-:W-:-:S04]  /*0530*/  IMAD.MOV.U32 R8, RZ, RZ, R10 ;  /* 0x000000ffff087224 */ /* 0x000fc800078e000a */
[----:B------:R-:W-:Y:S02]  /*0540*/  VIADD R16, R4, UR7 ;  /* 0x0000000704107c36 */ /* 0x000fe40008000000 */
[----:B------:R-:W-:Y:S02]  /*0550*/  IMAD R9, R8, R7, RZ ;  /* 0x0000000708097224 */ /* 0x000fe400078e02ff */
[----:B------:R-:W-:Y:S01]  /*0560*/  IMAD.MOV.U32 R4, RZ, RZ, RZ ;  /* 0x000000ffff047224 */ /* 0x000fe200078e00ff */
[----:B------:R-:W-:-:S03]  /*0570*/  IABS R8, R16 ;  /* 0x0000001000087213 */ /* 0x000fc60000000000 */
[----:B------:R-:W-:Y:S01]  /*0580*/  IMAD.HI.U32 R9, R5, R9, R4 ;  /* 0x0000000905097227 */ /* 0x000fe200078e0004 */
[----:B------:R-:W-:-:S05]  /*0590*/  IABS R4, R2 ;  /* 0x0000000200047213 */ /* 0x000fca0000000000 */
[----:B------:R-:W-:-:S04]  /*05a0*/  IMAD.HI.U32 R3, R9, R8, RZ ;  /* 0x0000000809037227 */ /* 0x000fc800078e00ff */
[----:B------:R-:W-:Y:S02]  /*05b0*/  IMAD.MOV R10, RZ, RZ, -R3 ;  /* 0x000000ffff0a7224 */ /* 0x000fe400078e0a03 */
[----:B------:R-:W-:-:S04]  /*05c0*/  IMAD.HI.U32 R11, R9, R4, RZ ;  /* 0x00000004090b7227 */ /* 0x000fc800078e00ff */
[----:B------:R-:W-:Y:S01]  /*05d0*/  IMAD R8, R7, R10, R8 ;  /* 0x0000000a07087224 */ /* 0x000fe200078e0208 */
[----:B------:R-:W-:Y:S02]  /*05e0*/  IADD3 R5, PT, PT, -R11, RZ, RZ ;  /* 0x000000ff0b057210 */ /* 0x000fe40007ffe1ff */
[----:B------:R-:W-:Y:S02]  /*05f0*/  LOP3.LUT R10, RZ, R15, RZ, 0x33, !PT ;  /* 0x0000000fff0a7212 */ /* 0x000fe400078e33ff */
[C---:B------:R-:W-:Y:S01]  /*0600*/  ISETP.GT.U32.AND P0, PT, R7.reuse, R8, PT ;  /* 0x000000080700720c */ /* 0x040fe20003f04070 */
[----:B------:R-:W-:Y:S01]  /*0610*/  IMAD R4, R7, R5, R4 ;  /* 0x0000000507047224 */ /* 0x000fe200078e0204 */
[----:B------:R-:W-:-:S04]  /*0620*/  LOP3.LUT R5, R16, R15, RZ, 0x3c, !PT ;  /* 0x0000000f10057212 */ /* 0x000fc800078e3cff */
[----:B------:R-:W-:Y:S02]  /*0630*/  ISETP.GT.U32.AND P2, PT, R7, R4, PT ;  /* 0x000000040700720c */ /* 0x000fe40003f44070 */
[----:B------:R-:W-:-:S05]  /*0640*/  ISETP.GE.AND P4, PT, R5, RZ, PT ;  /* 0x000000ff0500720c */ /* 0x000fca0003f86270 */
[----:B------:R-:W-:Y:S01]  /*0650*/  @!P0 IMAD.IADD R8, R8, 0x1, -R7 ;  /* 0x0000000108088824 */ /* 0x000fe200078e0a07 */
[----:B------:R-:W-:-:S04]  /*0660*/  @!P0 IADD3 R3, PT, PT, R3, 0x1, RZ ;  /* 0x0000000103038810 */ /* 0x000fc80007ffe0ff */
[----:B------:R-:W-:Y:S01]  /*0670*/  ISETP.GE.U32.AND P1, PT, R8, R7, PT ;  /* 0x000000070800720c */ /* 0x000fe20003f26070 */
[----:B------:R-:W-:Y:S01]  /*0680*/  @!P2 IMAD.IADD R4, R4, 0x1, -R7 ;  /* 0x000000010404a824 */ /* 0x000fe200078e0a07 */
[----:B------:R-:W0:Y:S01]  /*0690*/  LDC R8, c[0x0][0x3b4] ;  /* 0x0000ed00ff087b82 */ /* 0x000e220000000800 */
[----:B------:R-:W-:Y:S01]  /*06a0*/  @!P2 VIADD R11, R11, 0x1 ;  /* 0x000000010b0ba836 */ /* 0x000fe20000000000 */
[----:B--2---:R-:W-:Y:S02]  /*06b0*/  ISETP.GE.AND P2, PT, R16, R17, PT ;  /* 0x000000111000720c */ /* 0x004fe40003f46270 */
[----:B------:R-:W-:Y:S02]  /*06c0*/  ISETP.GE.U32.AND P3, PT, R4, R7, PT ;  /* 0x000000070400720c */ /* 0x000fe40003f66070 */
[----:B------:R-:W-:-:S04]  /*06d0*/  LOP3.LUT R4, R2, R15, RZ, 0x3c, !PT ;  /* 0x0000000f02047212 */ /* 0x000fc800078e3cff */
[----:B------:R-:W-:Y:S01]  /*06e0*/  ISETP.GE.AND P0, PT, R4, RZ, PT ;  /* 0x000000ff0400720c */ /* 0x000fe20003f06270 */
[----:B------:R-:W-:Y:S01]  /*06f0*/  @P1 VIADD R3, R3, 0x1 ;  /* 0x0000000103031836 */ /* 0x000fe20000000000 */
[----:B------:R-:W-:-:S03]  /*0700*/  ISETP.NE.AND P1, PT, R15, RZ, PT ;  /* 0x000000ff0f00720c */ /* 0x000fc60003f25270 */
[----:B------:R-:W-:Y:S02]  /*0710*/  @!P4 IMAD.MOV R3, RZ, RZ, -R3 ;  /* 0x000000ffff03c224 */ /* 0x000fe400078e0a03 */
[----:B------:R-:W-:-:S03]  /*0720*/  @P3 IADD3 R11, PT, PT, R11, 0x1, RZ ;  /* 0x000000010b0b3810 */ /* 0x000fc60007ffe0ff */
[----:B------:R-:W-:Y:S01]  /*0730*/  SEL R13, R10, R3, !P1 ;  /* 0x000000030a0d7207 */ /* 0x000fe20004800000 */
[----:B------:R-:W-:Y:S01]  /*0740*/  IMAD.MOV.U32 R3, RZ, RZ, RZ ;  /* 0x000000ffff037224 */ /* 0x000fe200078e00ff */
[----:B------:R-:W-:Y:S06]  /*0750*/  @!P5 BRA `(.L_x_1) ;  /* 0x000000000068d947 */ /* 0x000fec0003800000 */
[----:B------:R-:W1:Y:S01]  /*0760*/  LDC R18, c[0x0][0x3ac] ;  /* 0x0000eb00ff127b82 */ /* 0x000e620000000800 */
[----:B------:R-:W-:Y:S01]  /*0770*/  IMAD.IADD R3, R2, 0x1, -R19 ;  /* 0x0000000102037824 */ /* 0x000fe200078e0a13 */
[----:B-1----:R-:W-:-:S04]  /*0780*/  IABS R21, R18 ;  /* 0x0000001200157213 */ /* 0x002fc80000000000 */
[----:B------:R-:W1:Y:S08]  /*0790*/  I2F.RP R12, R21 ;  /* 0x00000015000c7306 */ /* 0x000e700000209400 */
[----:B-1----:R-:W1:Y:S02]  /*07a0*/  MUFU.RCP R12, R12 ;  /* 0x0000000c000c7308 */ /* 0x002e640000001000 */
[----:B-1----:R-:W-:-:S06]  /*07b0*/  IADD3 R4, PT, PT, R12, 0xffffffe, RZ ;  /* 0x0ffffffe0c047810 */ /* 0x002fcc0007ffe0ff */
[----:B------:R1:W2:Y:S02]  /*07c0*/  F2I.FTZ.U32.TRUNC.NTZ R5, R4 ;  /* 0x0000000400057305 */ /* 0x0002a4000021f000 */
[----:B-1----:R-:W-:Y:S01]  /*07d0*/  MOV R4, RZ ;  /* 0x000000ff00047202 */ /* 0x002fe20000000f00 */
[----:B--2---:R-:W-:-:S04]  /*07e0*/  IMAD.MOV R14, RZ, RZ, -R5 ;  /* 0x000000ffff0e7224 */ /* 0x004fc800078e0a05 */
[----:B------:R-:W-:Y:S01]  /*07f0*/  IMAD R19, R14, R21, RZ ;  /* 0x000000150e137224 */ /* 0x000fe200078e02ff */
[----:B------:R-:W-:Y:S02]  /*0800*/  IABS R14, R3 ;  /* 0x00000003000e7213 */ /* 0x000fe40000000000 */
[----:B------:R-:W-:Y:S01]  /*0810*/  LOP3.LUT R3, R3, R18, RZ, 0x3c, !PT ;  /* 0x0000001203037212 */ /* 0x000fe200078e3cff */
[----:B------:R-:W-:-:S03]  /*0820*/  IMAD.HI.U32 R5, R5, R19, R4 ;  /* 0x0000001305057227 */ /* 0x000fc600078e0004 */
[----:B------:R-:W-:-:S03]  /*0830*/  ISETP.GE.AND P4, PT, R3, RZ, PT ;  /* 0x000000ff0300720c */ /* 0x000fc60003f86270 */
[----:B------:R-:W-:-:S04]  /*0840*/  IMAD.HI.U32 R5, R5, R14, RZ ;  /* 0x0000000e05057227 */ /* 0x000fc800078e00ff */
[----:B------:R-:W-:-:S04]  /*0850*/  IMAD.MOV R12, RZ, RZ, -R5 ;  /* 0x000000ffff0c7224 */ /* 0x000fc800078e0a05 */
[----:B------:R-:W-:-:S05]  /*0860*/  IMAD R4, R21, R12, R14 ;  /* 0x0000000c15047224 */ /* 0x000fca00078e020e */
[----:B------:R-:W-:-:S13]  /*0870*/  ISETP.GT.U32.AND P5, PT, R21, R4, PT ;  /* 0x000000041500720c */ /* 0x000fda0003fa4070 */
[----:B------:R-:W-:Y:S01]  /*0880*/  @!P5 IMAD.IADD R4, R4, 0x1, -R21 ;  /* 0x000000010404d824 */ /* 0x000fe200078e0a15 */
[----:B------:R-:W-:Y:S02]  /*0890*/  @!P5 IADD3 R5, PT, PT, R5, 0x1, RZ ;  /* 0x000000010505d810 */ /* 0x000fe40007ffe0ff */
[----:B------:R-:W-:Y:S02]  /*08a0*/  ISETP.NE.AND P5, PT, R18, RZ, PT ;  /* 0x000000ff1200720c */ /* 0x000fe40003fa5270 */
[----:B------:R-:W-:-:S13]  /*08b0*/  ISETP.GE.U32.AND P3, PT, R4, R21, PT ;  /* 0x000000150400720c */ /* 0x000fda0003f66070 */
[----:B------:R-:W-:-:S04]  /*08c0*/  @P3 VIADD R5, R5, 0x1 ;  /* 0x0000000105053836 */ /* 0x000fc80000000000 */
[----:B------:R-:W-:Y:S01]  /*08d0*/  @!P4 IMAD.MOV R5, RZ, RZ, -R5 ;  /* 0x000000ffff05c224 */ /* 0x000fe200078e0a05 */
[----:B------:R-:W-:-:S04]  /*08e0*/  @!P5 LOP3.LUT R5, RZ, R18, RZ, 0x33, !PT ;  /* 0x00000012ff05d212 */ /* 0x000fc800078e33ff */
[----:B------:R-:W-:-:S07]  /*08f0*/  IADD3 R3, PT, PT, R5, 0x1, RZ ;  /* 0x0000000105037810 */ /* 0x000fce0007ffe0ff */
.L_x_1:
[----:B------:R-:W-:Y:S05]  /*0900*/  BSYNC.RECONVERGENT B0 ;  /* 0x0000000000007941 */ /* 0x000fea0003800200 */
.L_x_0:
[----:B------:R-:W-:Y:S01]  /*0910*/  BSSY.RECONVERGENT B0, `(.L_x_2) ;  /* 0x0000014000007945 */ /* 0x000fe20003800200 */
[----:B------:R-:W-:Y:S01]  /*0920*/  VIADDMNMX R4, R13, 0x1, R20, PT ;  /* 0x000000010d047846 */ /* 0x000fe20003800114 */
[----:B------:R-:W-:Y:S02]  /*0930*/  @!P0 IMAD.MOV R11, RZ, RZ, -R11 ;  /* 0x000000ffff0b8224 */ /* 0x000fe400078e0a0b */
[----:B------:R-:W-:Y:S01]  /*0940*/  IMAD.MOV.U32 R5, RZ, RZ, RZ ;  /* 0x000000ffff057224 */ /* 0x000fe200078e00ff */
[----:B------:R-:W-:Y:S06]  /*0950*/  @!P2 BRA `(.L_x_3) ;  /* 0x00000000003ca947 */ /* 0x000fec0003800000 */
[----:B------:R-:W-:-:S04]  /*0960*/  IADD3 R12, PT, PT, R16, -R17, RZ ;  /* 0x80000011100c7210 */ /* 0x000fc80007ffe0ff */
[----:B------:R-:W-:Y:S02]  /*0970*/  IABS R14, R12 ;  /* 0x0000000c000e7213 */ /* 0x000fe40000000000 */
[----:B------:R-:W-:-:S03]  /*0980*/  LOP3.LUT R12, R12, R15, RZ, 0x3c, !PT ;  /* 0x0000000f0c0c7212 */ /* 0x000fc600078e3cff */
[----:B------:R-:W-:Y:S01]  /*0990*/  IMAD.HI.U32 R9, R9, R14, RZ ;  /* 0x0000000e09097227 */ /* 0x000fe200078e00ff */
[----:B------:R-:W-:-:S03]  /*09a0*/  ISETP.GE.AND P3, PT, R12, RZ, PT ;  /* 0x000000ff0c00720c */ /* 0x000fc60003f66270 */
[----:B------:R-:W-:-:S04]  /*09b0*/  IMAD.MOV R5, RZ, RZ, -R9 ;  /* 0x000000ffff057224 */ /* 0x000fc800078e0a09 */
[----:B------:R-:W-:-:S05]  /*09c0*/  IMAD R14, R7, R5, R14 ;  /* 0x00000005070e7224 */ /* 0x000fca00078e020e */
[----:B------:R-:W-:-:S13]  /*09d0*/  ISETP.GT.U32.AND P2, PT, R7, R14, PT ;  /* 0x0000000e0700720c */ /* 0x000fda0003f44070 */
[----:B------:R-:W-:Y:S01]  /*09e0*/  @!P2 IMAD.IADD R14, R14, 0x1, -R7 ;  /* 0x000000010e0ea824 */ /* 0x000fe200078e0a07 */
[----:B------:R-:W-:-:S04]  /*09f0*/  @!P2 IADD3 R9, PT, PT, R9, 0x1, RZ ;  /* 0x000000010909a810 */ /* 0x000fc80007ffe0ff */
[----:B------:R-:W-:-:S13]  /*0a00*/  ISETP.GE.U32.AND P0, PT, R14, R7, PT ;  /* 0x000000070e00720c */ /* 0x000fda0003f06070 */
[----:B------:R-:W-:-:S04]  /*0a10*/  @P0 VIADD R9, R9, 0x1 ;  /* 0x0000000109090836 */ /* 0x000fc80000000000 */
[----:B------:R-:W-:-:S05]  /*0a20*/  @!P3 IMAD.MOV R9, RZ, RZ, -R9 ;  /* 0x000000ffff09b224 */ /* 0x000fca00078e0a09 */
[----:B------:R-:W-:-:S04]  /*0a30*/  SEL R5, R10, R9, !P1 ;  /* 0x000000090a057207 */ /* 0x000fc80004800000 */
[----:B------:R-:W-:-:S07]  /*0a40*/  IADD3 R5, PT, PT, R5, 0x1, RZ ;  /* 0x0000000105057810 */ /* 0x000fce0007ffe0ff */
.L_x_3:
[----:B------:R-:W-:Y:S05]  /*0a50*/  BSYNC.RECONVERGENT B0 ;  /* 0x0000000000007941 */ /* 0x000fea0003800200 */
.L_x_2:
[----:B------:R-:W-:Y:S01]  /*0a60*/  ISETP.GE.AND P0, PT, R5, R4, PT ;  /* 0x000000040500720c */ /* 0x000fe20003f06270 */
[----:B------:R-:W-:Y:S01]  /*0a70*/  BSSY.RECONVERGENT B1, `(.L_x_4) ;  /* 0x00001b2000017945 */ /* 0x000fe20003800200 */
[----:B------:R-:W-:Y:S01]  /*0a80*/  SEL R11, R10, R11, !P1 ;  /* 0x0000000b0a0b7207 */ /* 0x000fe20004800000 */
[----:B------:R-:W-:-:S03]  /*0a90*/  IMAD.MOV.U32 R44, RZ, RZ, RZ ;  /* 0x000000ffff2c7224 */ /* 0x000fc600078e00ff */
[----:B0-----:R-:W-:-:S07]  /*0aa0*/  VIADDMNMX R8, R11, 0x1, R8, PT ;  /* 0x000000010b087846 */ /* 0x001fce0003800108 */
[----:B------:R-:W-:Y:S05]  /*0ab0*/  @P0 BRA `(.L_x_5) ;  /* 0x0000001800b40947 */ /* 0x000fea0003800000 */
[----:B------:R-:W0:Y:S01]  /*0ac0*/  LDC R7, c[0x0][0x394] ;  /* 0x0000e500ff077b82 */ /* 0x000e220000000800 */
[----:B------:R-:W0:Y:S01]  /*0ad0*/  LDCU UR7, c[0x0][0x398] ;  /* 0x00007300ff0777ac */ /* 0x000e220008000800 */
[----:B------:R-:W-:Y:S01]  /*0ae0*/  IADD3 R14, PT, PT, -R3, -0xe, RZ ;  /* 0xfffffff2030e7810 */ /* 0x000fe20007ffe1ff */
[----:B------:R-:W-:-:S04]  /*0af0*/  IMAD.MOV.U32 R44, RZ, RZ, RZ ;  /* 0x000000ffff2c7224 */ /* 0x000fc800078e00ff */
[----:B------:R-:W-:Y:S02]  /*0b00*/  IMAD R14, R15, R14, R2 ;  /* 0x0000000e0f0e7224 */ /* 0x000fe400078e0202 */
[----:B0-----:R-:W-:-:S05]  /*0b10*/  IMAD R19, R7, UR7, RZ ;  /* 0x0000000707137c24 */ /* 0x001fca000f8e02ff */
[----:B------:R-:W-:-:S04]  /*0b20*/  IABS R9, R19 ;  /* 0x0000001300097213 */ /* 0x000fc80000000000 */
[----:B------:R-:W0:Y:S08]  /*0b30*/  I2F.RP R7, R9 ;  /* 0x0000000900077306 */ /* 0x000e300000209400 */
[----:B0-----:R-:W0:Y:S02]  /*0b40*/  MUFU.RCP R7, R7 ;  /* 0x0000000700077308 */ /* 0x001e240000001000 */
[----:B0-----:R-:W-:Y:S01]  /*0b50*/  VIADD R10, R7, 0xffffffe ;  /* 0x0ffffffe070a7836 */ /* 0x001fe20000000000 */
[----:B------:R-:W-:-:S05]  /*0b60*/  IADD3 R7, PT, PT, -R3, -0x8, RZ ;  /* 0xfffffff803077810 */ /* 0x000fca0007ffe1ff */
[----:B------:R0:W1:Y:S01]  /*0b70*/  F2I.FTZ.U32.TRUNC.NTZ R11, R10 ;  /* 0x0000000a000b7305 */ /* 0x000062000021f000 */
[----:B------:R-:W-:Y:S02]  /*0b80*/  IMAD R7, R15, R7, R2 ;  /* 0x000000070f077224 */ /* 0x000fe400078e0202 */
[----:B0-----:R-:W-:Y:S01]  /*0b90*/  IMAD.MOV.U32 R10, RZ, RZ, RZ ;  /* 0x000000ffff0a7224 */ /* 0x001fe200078e00ff */
[----:B-1----:R-:W-:-:S05]  /*0ba0*/  IADD3 R12, PT, PT, RZ, -R11, RZ ;  /* 0x8000000bff0c7210 */ /* 0x002fca0007ffe0ff */
[----:B------:R-:W-:Y:S01]  /*0bb0*/  IMAD R13, R12, R9, RZ ;  /* 0x000000090c0d7224 */ /* 0x000fe200078e02ff */
[----:B------:R-:W-:-:S03]  /*0bc0*/  IABS R12, R19 ;  /* 0x00000013000c7213 */ /* 0x000fc60000000000 */
[----:B------:R-:W-:Y:S01]  /*0bd0*/  IMAD.HI.U32 R11, R11, R13, R10 ;  /* 0x0000000d0b0b7227 */ /* 0x000fe200078e000a */
[C---:B------:R-:W-:Y:S02]  /*0be0*/  IADD3 R10, PT, PT, -R3.reuse, -0xa, RZ ;  /* 0xfffffff6030a7810 */ /* 0x040fe40007ffe1ff */
[----:B------:R-:W-:Y:S01]  /*0bf0*/  IADD3 R13, PT, PT, -R3, -0xd, RZ ;  /* 0xfffffff3030d7810 */ /* 0x000fe20007ffe1ff */
[----:B------:R-:W-:Y:S02]  /*0c00*/  IMAD.MOV R12, RZ, RZ, -R12 ;  /* 0x000000ffff0c7224 */ /* 0x000fe400078e0a0c */
[----:B------:R-:W-:-:S04]  /*0c10*/  IMAD.HI.U32 R11, R11, R6, RZ ;  /* 0x000000060b0b7227 */ /* 0x000fc800078e00ff */
[----:B------:R-:W-:Y:S01]  /*0c20*/  IMAD R6, R11, R12, R6 ;  /* 0x0000000c0b067224 */ /* 0x000fe200078e0206 */
[----:B------:R-:W-:Y:S01]  /*0c30*/  IADD3 R12, PT, PT, -R3, -0xc, RZ ;  /* 0xfffffff4030c7810 */ /* 0x000fe20007ffe1ff */
[C-C-:B------:R-:W-:Y:S02]  /*0c40*/  IMAD R10, R15.reuse, R10, R2.reuse ;  /* 0x0000000a0f0a7224 */ /* 0x140fe400078e0202 */
[--C-:B------:R-:W-:Y:S01]  /*0c50*/  IMAD R13, R15, R13, R2.reuse ;  /* 0x0000000d0f0d7224 */ /* 0x100fe200078e0202 */
[----:B------:R-:W-:Y:S01]  /*0c60*/  ISETP.GT.U32.AND P1, PT, R9, R6, PT ;  /* 0x000000060900720c */ /* 0x000fe20003f24070 */
[----:B------:R-:W-:-:S12]  /*0c70*/  IMAD R12, R15, R12, R2 ;  /* 0x0000000c0f0c7224 */ /* 0x000fd800078e0202 */
[-C--:B------:R-:W-:Y:S01]  /*0c80*/  @!P1 IADD3 R6, PT, PT, R6, -R9.reuse, RZ ;  /* 0x8000000906069210 */ /* 0x080fe20007ffe0ff */
[----:B------:R-:W-:Y:S01]  /*0c90*/  @!P1 VIADD R11, R11, 0x1 ;  /* 0x000000010b0b9836 */ /* 0x000fe20000000000 */
[----:B------:R-:W-:Y:S02]  /*0ca0*/  ISETP.NE.AND P1, PT, R19, RZ, PT ;  /* 0x000000ff1300720c */ /* 0x000fe40003f25270 */
[----:B------:R-:W-:Y:S02]  /*0cb0*/  ISETP.GE.U32.AND P0, PT, R6, R9, PT ;  /* 0x000000090600720c */ /* 0x000fe40003f06070 */
[----:B------:R-:W-:Y:S02]  /*0cc0*/  LOP3.LUT R6, R0, R19, RZ, 0x3c, !PT ;  /* 0x0000001300067212 */ /* 0x000fe400078e3cff */
[----:B------:R-:W-:Y:S02]  /*0cd0*/  IADD3 R9, PT, PT, -R3, -0x9, RZ ;  /* 0xfffffff703097810 */ /* 0x000fe40007ffe1ff */
[----:B------:R-:W-:-:S03]  /*0ce0*/  ISETP.GE.AND P2, PT, R6, RZ, PT ;  /* 0x000000ff0600720c */ /* 0x000fc60003f46270 */
[----:B------:R-:W-:-:S04]  /*0cf0*/  IMAD R9, R15, R9, R2 ;  /* 0x000000090f097224 */ /* 0x000fc800078e0202 */
[----:B------:R-:W-:-:S05]  /*0d00*/  @P0 IADD3 R11, PT, PT, R11, 0x1, RZ ;  /* 0x000000010b0b0810 */ /* 0x000fca0007ffe0ff */
[----:B------:R-:W-:Y:S01]  /*0d10*/  IMAD.MOV.U32 R6, RZ, RZ, R11 ;  /* 0x000000ffff067224 */ /* 0x000fe200078e000b */
[----:B------:R-:W-:-:S04]  /*0d20*/  IADD3 R11, PT, PT, -R3, -0xb, RZ ;  /* 0xfffffff5030b7810 */ /* 0x000fc80007ffe1ff */
[----:B------:R-:W-:Y:S01]  /*0d30*/  @!P2 IADD3 R6, PT, PT, -R6, RZ, RZ ;  /* 0x000000ff0606a210 */ /* 0x000fe20007ffe1ff */
[----:B------:R-:W-:Y:S01]  /*0d40*/  IMAD R11, R15, R11, R2 ;  /* 0x0000000b0f0b7224 */ /* 0x000fe200078e0202 */
[----:B------:R-:W-:-:S05]  /*0d50*/  @!P1 LOP3.LUT R6, RZ, R19, RZ, 0x33, !PT ;  /* 0x00000013ff069212 */ /* 0x000fca00078e33ff */
[----:B------:R-:W-:-:S07]  /*0d60*/  IMAD R15, R6, R17, R16 ;  /* 0x00000011060f7224 */ /* 0x000fce00078e0210 */
.L_x_15:
[----:B------:R-:W-:Y:S01]  /*0d70*/  ISETP.GE.AND P0, PT, R3, R8, PT ;  /* 0x000000080300720c */ /* 0x000fe20003f06270 */
[----:B------:R-:W-:-:S12]  /*0d80*/  BSSY.RECONVERGENT B0, `(.L_x_6) ;  /* 0x000017d000007945 */ /* 0x000fd80003800200 */
[----:B------:R-:W-:Y:S05]  /*0d90*/  @P0 BRA `(.L_x_7) ;  /* 0x0000001400ec0947 */ /* 0x000fea0003800000 */
[----:B------:R-:W0:Y:S01]  /*0da0*/  LDC R17, c[0x0][0x3ac] ;  /* 0x0000eb00ff117b82 */ /* 0x000e220000000800 */
[----:B------:R-:W-:Y:S01]  /*0db0*/  IADD3 R16, PT, PT, -R8, R3, RZ ;  /* 0x0000000308107210 */ /* 0x000fe20007ffe1ff */
[----:B------:R-:W-:Y:S01]  /*0dc0*/  IMAD.MOV R6, RZ, RZ, -R5 ;  /* 0x000000ffff067224 */ /* 0x000fe200078e0a05 */
[----:B------:R-:W-:Y:S02]  /*0dd0*/  BSSY.RECONVERGENT B2, `(.L_x_8) ;  /* 0x00000c8000027945 */ /* 0x000fe40003800200 */
[----:B------:R-:W-:-:S03]  /*0de0*/  ISETP.GT.U32.AND P0, PT, R16, -0x10, PT ;  /* 0xfffffff01000780c */ /* 0x000fc60003f04070 */
[----:B------:R-:W1:Y:S01]  /*0df0*/  LDC R21, c[0x0][0x3a4] ;  /* 0x0000e900ff157b82 */ /* 0x000e620000000800 */
[----:B0-----:R-:W-:Y:S01]  /*0e00*/  IMAD R25, R17, R6, R15 ;  /* 0x0000000611197224 */ /* 0x001fe200078e020f */
[----:B------:R-:W-:-:S03]  /*0e10*/  MOV R6, R3 ;  /* 0x0000000300067202 */ /* 0x000fc60000000f00 */
[----:B-1----:R-:W-:-:S05]  /*0e20*/  IMAD R16, R25, R21, R2 ;  /* 0x0000001519107224 */ /* 0x002fca00078e0202 */
[----:B------:R-:W-:Y:S05]  /*0e30*/  @P0 BRA `(.L_x_9) ;  /* 0x0000000c00040947 */ /* 0x000fea0003800000 */
[----:B------:R-:W0:Y:S01]  /*0e40*/  LDC R27, c[0x0][0x3ac] ;  /* 0x0000eb00ff1b7b82 */ /* 0x000e220000000800 */
[C---:B------:R-:W-:Y:S01]  /*0e50*/  IADD3 R6, PT, PT, -R3.reuse, -0x7, RZ ;  /* 0xfffffff903067810 */ /* 0x040fe20007ffe1ff */
[----:B------:R-:W1:Y:S01]  /*0e60*/  LDCU.64 UR8, c[0x0][0x3b0] ;  /* 0x00007600ff0877ac */ /* 0x000e620008000a00 */
[C---:B------:R-:W-:Y:S01]  /*0e70*/  IADD3 R18, PT, PT, -R3.reuse, -0x3, RZ ;  /* 0xfffffffd03127810 */ /* 0x040fe20007ffe1ff */
[----:B------:R-:W-:Y:S01]  /*0e80*/  IMAD.MOV R38, RZ, RZ, -R3 ;  /* 0x000000ffff267224 */ /* 0x000fe200078e0a03 */
[----:B------:R-:W-:Y:S01]  /*0e90*/  IADD3 R20, PT, PT, -R3, -0x4, RZ ;  /* 0xfffffffc03147810 */ /* 0x000fe20007ffe1ff */
[-C--:B------:R-:W-:Y:S01]  /*0ea0*/  IMAD R23, R25, R21.reuse, R7 ;  /* 0x0000001519177224 */ /* 0x080fe200078e0207 */
[----:B------:R-:W-:Y:S01]  /*0eb0*/  IADD3 R22, PT, PT, -R3, -0x5, RZ ;  /* 0xfffffffb03167810 */ /* 0x000fe20007ffe1ff */
[----:B------:R-:W-:Y:S01]  /*0ec0*/  IMAD R38, R17, R38, R2 ;  /* 0x0000002611267224 */ /* 0x000fe200078e0202 */
[----:B------:R-:W-:Y:S01]  /*0ed0*/  IADD3 R24, PT, PT, -R3, -0x6, RZ ;  /* 0xfffffffa03187810 */ /* 0x000fe20007ffe1ff */
[-C--:B------:R-:W-:Y:S01]  /*0ee0*/  IMAD R19, R25, R21.reuse, R9 ;  /* 0x0000001519137224 */ /* 0x080fe200078e0209 */
[----:B------:R-:W-:Y:S01]  /*0ef0*/  IADD3 R26, PT, PT, -R3, -0x2, RZ ;  /* 0xfffffffe031a7810 */ /* 0x000fe20007ffe1ff */
[-C--:B------:R-:W-:Y:S01]  /*0f00*/  IMAD R40, R25, R21.reuse, R10 ;  /* 0x0000001519287224 */ /* 0x080fe200078e020a */
[----:B------:R-:W-:Y:S01]  /*0f10*/  IADD3 R36, PT, PT, -R3, -0xf, RZ ;  /* 0xfffffff103247810 */ /* 0x000fe20007ffe1ff */
[----:B------:R-:W-:-:S02]  /*0f20*/  IMAD R32, R25, R21, R11 ;  /* 0x0000001519207224 */ /* 0x000fc400078e020b */
[-C--:B------:R-:W-:Y:S02]  /*0f30*/  IMAD R30, R25, R21.reuse, R12 ;  /* 0x00000015191e7224 */ /* 0x080fe400078e020c */
[----:B------:R-:W-:Y:S02]  /*0f40*/  IMAD R36, R17, R36, R2 ;  /* 0x0000002411247224 */ /* 0x000fe400078e0202 */
[CC--:B------:R-:W-:Y:S02]  /*0f50*/  IMAD R28, R25.reuse, R21.reuse, R13 ;  /* 0x00000015191c7224 */ /* 0x0c0fe400078e020d */
[----:B------:R-:W-:Y:S02]  /*0f60*/  IMAD R42, R25, R21, R14 ;  /* 0x00000015192a7224 */ /* 0x000fe400078e020e */
[C-C-:B0-----:R-:W-:Y:S02]  /*0f70*/  IMAD R6, R27.reuse, R6, R2.reuse ;  /* 0x000000061b067224 */ /* 0x141fe400078e0202 */
[----:B------:R-:W-:-:S02]  /*0f80*/  IMAD R18, R27, R18, R2 ;  /* 0x000000121b127224 */ /* 0x000fc400078e0202 */
[C-C-:B------:R-:W-:Y:S02]  /*0f90*/  IMAD R20, R27.reuse, R20, R2.reuse ;  /* 0x000000141b147224 */ /* 0x140fe400078e0202 */
[C-C-:B------:R-:W-:Y:S02]  /*0fa0*/  IMAD R22, R27.reuse, R22, R2.reuse ;  /* 0x000000161b167224 */ /* 0x140fe400078e0202 */
[C-C-:B------:R-:W-:Y:S02]  /*0fb0*/  IMAD R29, R27.reuse, R24, R2.reuse ;  /* 0x000000181b1d7224 */ /* 0x140fe400078e0202 */
[----:B------:R-:W-:Y:S02]  /*0fc0*/  IMAD R31, R27, R26, R2 ;  /* 0x0000001a1b1f7224 */ /* 0x000fe400078e0202 */
[----:B------:R-:W-:Y:S02]  /*0fd0*/  IMAD R27, R3, R27, R27 ;  /* 0x0000001b031b7224 */ /* 0x000fe400078e021b */
[----:B------:R-:W-:-:S02]  /*0fe0*/  IMAD R34, R25, R21, R6 ;  /* 0x0000001519227224 */ /* 0x000fc400078e0206 */
[C---:B------:R-:W-:Y:S01]  /*0ff0*/  IMAD R26, R25.reuse, R21, R18 ;  /* 0x00000015191a7224 */ /* 0x040fe200078e0212 */
[----:B------:R-:W-:Y:S01]  /*1000*/  IADD3 R6, PT, PT, R2, -R27, RZ ;  /* 0x8000001b02067210 */ /* 0x000fe20007ffe0ff */
[CC--:B------:R-:W-:Y:S02]  /*1010*/  IMAD R24, R25.reuse, R21.reuse, R20 ;  /* 0x0000001519187224 */ /* 0x0c0fe400078e0214 */
[CC--:B------:R-:W-:Y:S02]  /*1020*/  IMAD R38, R25.reuse, R21.reuse, R38 ;  /* 0x0000001519267224 */ /* 0x0c0fe400078e0226 */
[CC--:B------:R-:W-:Y:S02]  /*1030*/  IMAD R36, R25.reuse, R21.reuse, R36 ;  /* 0x0000001519247224 */ /* 0x0c0fe400078e0224 */
[CC--:B------:R-:W-:Y:S02]  /*1040*/  IMAD R22, R25.reuse, R21.reuse, R22 ;  /* 0x0000001519167224 */ /* 0x0c0fe400078e0216 */
[----:B------:R-:W-:-:S02]  /*1050*/  IMAD R18, R25, R21, R29 ;  /* 0x0000001519127224 */ /* 0x000fc400078e021d */
[CC--:B------:R-:W-:Y:S02]  /*1060*/  IMAD R20, R25.reuse, R21.reuse, R31 ;  /* 0x0000001519147224 */ /* 0x0c0fe400078e021f */
[----:B------:R-:W-:Y:S02]  /*1070*/  IMAD R6, R25, R21, R6 ;  /* 0x0000001519067224 */ /* 0x000fe400078e0206 */
[----:B------:R-:W-:Y:S02]  /*1080*/  IMAD.IADD R25, R8, 0x1, -R3 ;  /* 0x0000000108197824 */ /* 0x000fe400078e0a03 */
[--C-:B-1----:R-:W-:Y:S02]  /*1090*/  IMAD R29, R28, UR8, R5.reuse ;  /* 0x000000081c1d7c24 */ /* 0x102fe4000f8e0205 */
[--C-:B------:R-:W-:Y:S01]  /*10a0*/  IMAD R36, R36, UR8, R5.reuse ;  /* 0x0000000824247c24 */ /* 0x100fe2000f8e0205 */
[----:B------:R-:W-:Y:S01]  /*10b0*/  LOP3.LUT R28, R25, 0xfffffff0, RZ, 0xc0, !PT ;  /* 0xfffffff0191c7812 */ /* 0x000fe200078ec0ff */
[----:B------:R-:W-:-:S02]  /*10c0*/  IMAD R19, R19, UR8, R5 ;  /* 0x0000000813137c24 */ /* 0x000fc4000f8e0205 */
[--C-:B------:R-:W-:Y:S02]  /*10d0*/  IMAD R41, R34, UR8, R5.reuse ;  /* 0x0000000822297c24 */ /* 0x100fe4000f8e0205 */
[--C-:B------:R-:W-:Y:S02]  /*10e0*/  IMAD R6, R6, UR8, R5.reuse ;  /* 0x0000000806067c24 */ /* 0x100fe4000f8e0205 */
[--C-:B------:R-:W-:Y:S02]  /*10f0*/  IMAD R23, R23, UR8, R5.reuse ;  /* 0x0000000817177c24 */ /* 0x100fe4000f8e0205 */
[--C-:B------:R-:W-:Y:S02]  /*1100*/  IMAD R40, R40, UR8, R5.reuse ;  /* 0x0000000828287c24 */ /* 0x100fe4000f8e0205 */
[--C-:B------:R-:W-:Y:S02]  /*1110*/  IMAD R21, R32, UR8, R5.reuse ;  /* 0x0000000820157c24 */ /* 0x100fe4000f8e0205 */
[----:B------:R-:W-:-:S02]  /*1120*/  IMAD R30, R30, UR8, R5 ;  /* 0x000000081e1e7c24 */ /* 0x000fc4000f8e0205 */
[--C-:B------:R-:W-:Y:S02]  /*1130*/  IMAD R42, R42, UR8, R5.reuse ;  /* 0x000000082a2a7c24 */ /* 0x100fe4000f8e0205 */
[--C-:B------:R-:W-:Y:S02]  /*1140*/  IMAD R38, R38, UR8, R5.reuse ;  /* 0x0000000826267c24 */ /* 0x100fe4000f8e0205 */
[--C-:B------:R-:W-:Y:S02]  /*1150*/  IMAD R26, R26, UR8, R5.reuse ;  /* 0x000000081a1a7c24 */ /* 0x100fe4000f8e0205 */
[--C-:B------:R-:W-:Y:S02]  /*1160*/  IMAD R24, R24, UR8, R5.reuse ;  /* 0x0000000818187c24 */ /* 0x100fe4000f8e0205 */
[--C-:B------:R-:W-:Y:S02]  /*1170*/  IMAD R22, R22, UR8, R5.reuse ;  /* 0x0000000816167c24 */ /* 0x100fe4000f8e0205 */
[----:B------:R-:W-:-:S02]  /*1180*/  IMAD R34, R18, UR8, R5 ;  /* 0x0000000812227c24 */ /* 0x000fc4000f8e0205 */
[----:B------:R-:W-:Y:S02]  /*1190*/  IMAD R20, R20, UR8, R5 ;  /* 0x0000000814147c24 */ /* 0x000fe4000f8e0205 */
[----:B------:R-:W-:Y:S02]  /*11a0*/  IMAD R33, R36, UR9, RZ ;  /* 0x0000000924217c24 */ /* 0x000fe4000f8e02ff */
[----:B------:R-:W-:Y:S02]  /*11b0*/  IMAD R32, R19, UR9, RZ ;  /* 0x0000000913207c24 */ /* 0x000fe4000f8e02ff */
[----:B------:R-:W-:Y:S01]  /*11c0*/  IMAD R36, R6, UR9, RZ ;  /* 0x0000000906247c24 */ /* 0x000fe2000f8e02ff */
[----:B------:R-:W-:Y:S01]  /*11d0*/  MOV R6, R3 ;  /* 0x0000000300067202 */ /* 0x000fe20000000f00 */
[----:B------:R-:W-:Y:S02]  /*11e0*/  IMAD R35, R23, UR9, RZ ;  /* 0x0000000917237c24 */ /* 0x000fe4000f8e02ff */
[----:B------:R-:W-:-:S02]  /*11f0*/  IMAD R19, R40, UR9, RZ ;  /* 0x0000000928137c24 */ /* 0x000fc4000f8e02ff */
[----:B------:R-:W-:Y:S02]  /*1200*/  IMAD R21, R21, UR9, RZ ;  /* 0x0000000915157c24 */ /* 0x000fe4000f8e02ff */
[----:B------:R-:W-:Y:S02]  /*1210*/  IMAD R30, R30, UR9, RZ ;  /* 0x000000091e1e7c24 */ /* 0x000fe4000f8e02ff */
[----:B------:R-:W-:Y:S02]  /*1220*/  IMAD R29, R29, UR9, RZ ;  /* 0x000000091d1d7c24 */ /* 0x000fe4000f8e02ff */
[----:B------:R-:W-:Y:S02]  /*1230*/  IMAD R31, R42, UR9, RZ ;  /* 0x000000092a1f7c24 */ /* 0x000fe4000f8e02ff */
[----:B------:R-:W-:Y:S02]  /*1240*/  IMAD R18, R38, UR9, R3 ;  /* 0x0000000926127c24 */ /* 0x000fe4000f8e0203 */
[----:B------:R-:W-:-:S02]  /*1250*/  IMAD R41, R41, UR9, RZ ;  /* 0x0000000929297c24 */ /* 0x000fc4000f8e02ff */
[----:B------:R-:W-:Y:S02]  /*1260*/  IMAD R43, R26, UR9, RZ ;  /* 0x000000091a2b7c24 */ /* 0x000fe4000f8e02ff */
[----:B------:R-:W-:Y:S02]  /*1270*/  IMAD R37, R24, UR9, RZ ;  /* 0x0000000918257c24 */ /* 0x000fe4000f8e02ff */
[----:B------:R-:W-:Y:S02]  /*1280*/  IMAD R39, R22, UR9, RZ ;  /* 0x0000000916277c24 */ /* 0x000fe4000f8e02ff */
[----:B------:R-:W-:Y:S02]  /*1290*/  IMAD R34, R34, UR9, RZ ;  /* 0x0000000922227c24 */ /* 0x000fe4000f8e02ff */
[----:B------:R-:W-:Y:S02]  /*12a0*/  IMAD R45, R20, UR9, RZ ;  /* 0x00000009142d7c24 */ /* 0x000fe4000f8e02ff */
[----:B------:R-:W-:-:S07]  /*12b0*/  IMAD.MOV R28, RZ, RZ, -R28 ;  /* 0x000000ffff1c7224 */ /* 0x000fce00078e0a1c */
.L_x_10:
[----:B------:R-:W0:Y:S01]  /*12c0*/  LDC.64 R22, c[0x0][0x380] ;  /* 0x0000e000ff167b82 */ /* 0x000e220000000a00 */
[----:B------:R-:W1:Y:S01]  /*12d0*/  LDCU.64 UR8, c[0x0][0x380] ;  /* 0x00007000ff0877ac */ /* 0x000e620008000a00 */
[----:B------:R-:W-:Y:S01]  /*12e0*/  SHF.R.S32.HI R20, RZ, 0x1f, R6 ;  /* 0x0000001fff147819 */ /* 0x000fe20000011406 */
[----:B0-----:R-:W-:Y:S01]  /*12f0*/  IMAD.WIDE R26, R18, 0x4, R22 ;  /* 0x00000004121a7825 */ /* 0x001fe200078e0216 */
[----:B------:R-:W-:-:S04]  /*1300*/  IADD3 R23, P0, PT, R36, R6, RZ ;  /* 0x0000000624177210 */ /* 0x000fc80007f1e0ff */
[----:B------:R0:W2:Y:S01]  /*1310*/  LDG.E R42, desc[UR10][R26.64] ;  /* 0x0000000a1a2a7981 */ /* 0x0000a2000c1e1900 */
[----:B------:R-:W-:Y:S02]  /*1320*/  LEA.HI.X.SX32 R24, R36, R20, 0x1, P0 ;  /* 0x0000001424187211 */ /* 0x000fe400000f0eff */
[----:B-1----:R-:W-:-:S04]  /*1330*/  LEA R22, P0, R23, UR8, 0x2 ;  /* 0x0000000817167c11 */ /* 0x002fc8000f8010ff */
[----:B------:R-:W-:Y:S02]  /*1340*/  LEA.HI.X R23, R23, UR9, R24, 0x2, P0 ;  /* 0x0000000917177c11 */ /* 0x000fe400080f1418 */
[----:B------:R-:W-:-:S03]  /*1350*/  IADD3 R25, P0, PT, R45, R6, RZ ;  /* 0x000000062d197210 */ /* 0x000fc60007f1e0ff */
[----:B------:R1:W3:Y:S01]  /*1360*/  LDG.E R38, desc[UR10][R22.64+0x4] ;  /* 0x0000040a16267981 */ /* 0x0002e2000c1e1900 */
[----:B------:R-:W-:Y:S02]  /*1370*/  LEA.HI.X.SX32 R40, R45, R20, 0x1, P0 ;  /* 0x000000142d287211 */ /* 0x000fe400000f0eff */
[----:B------:R-:W-:-:S04]  /*1380*/  LEA R24, P0, R25, UR8, 0x2 ;  /* 0x0000000819187c11 */ /* 0x000fc8000f8010ff */
[----:B------:R-:W-:-:S05]  /*1390*/  LEA.HI.X R25, R25, UR9, R40, 0x2, P0 ;  /* 0x0000000919197c11 */ /* 0x000fca00080f1428 */
[----:B------:R4:W5:Y:S01]  /*13a0*/  LDG.E R40, desc[UR10][R24.64+0x8] ;  /* 0x0000080a18287981 */ /* 0x000962000c1e1900 */
[----:B0-----:R-:W-:-:S04]  /*13b0*/  IADD3 R27, P0, PT, R43, R6, RZ ;  /* 0x000000062b1b7210 */ /* 0x001fc80007f1e0ff */
[----:B-1----:R-:W-:Y:S02]  /*13c0*/  LEA.HI.X.SX32 R22, R43, R20, 0x1, P0 ;  /* 0x000000142b167211 */ /* 0x002fe400000f0eff */
[----:B------:R-:W-:-:S04]  /*13d0*/  LEA R26, P0, R27, UR8, 0x2 ;  /* 0x000000081b1a7c11 */ /* 0x000fc8000f8010ff */
[----:B------:R-:W-:Y:S02]  /*13e0*/  LEA.HI.X R27, R27, UR9, R22, 0x2, P0 ;  /* 0x000000091b1b7c11 */ /* 0x000fe400080f1416 */
[----:B------:R-:W-:-:S03]  /*13f0*/  IADD3 R23, P0, PT, R37, R6, RZ ;  /* 0x0000000625177210 */ /* 0x000fc60007f1e0ff */
[----:B------:R-:W5:Y:S01]  /*1400*/  LDG.E R26, desc[UR10][R26.64+0xc] ;  /* 0x00000c0a1a1a7981 */ /* 0x000f62000c1e1900 */
[----:B--2---:R-:W-:Y:S01]  /*1410*/  FADD R44, R42, R44 ;  /* 0x0000002c2a2c7221 */ /* 0x004fe20000000000 */
[----:B------:R-:W-:Y:S02]  /*1420*/  LEA.HI.X.SX32 R42, R37, R20, 0x1, P0 ;  /* 0x00000014252a7211 */ /* 0x000fe400000f0eff */
[----:B------:R-:W-:-:S04]  /*1430*/  LEA R22, P0, R23, UR8, 0x2 ;  /* 0x0000000817167c11 */ /* 0x000fc8000f8010ff */
[----:B------:R-:W-:Y:S02]  /*1440*/  LEA.HI.X R23, R23, UR9, R42, 0x2, P0 ;  /* 0x0000000917177c11 */ /* 0x000fe400080f142a */
[----:B----4-:R-:W-:-:S03]  /*1450*/  IADD3 R25, P0, PT, R39, R6, RZ ;  /* 0x0000000627197210 */ /* 0x010fc60007f1e0ff */
[----:B------:R0:W2:Y:S01]  /*1460*/  LDG.E R42, desc[UR10][R22.64+0x10] ;  /* 0x0000100a162a7981 */ /* 0x0000a2000c1e1900 */
[----:B---3--:R-:W-:Y:S01]  /*1470*/  FADD R38, R44, R38 ;  /* 0x000000262c267221 */ /* 0x008fe20000000000 */
[----:B------:R-:W-:Y:S02]  /*1480*/  LEA.HI.X.SX32 R44, R39, R20, 0x1, P0 ;  /* 0x00000014272c7211 */ /* 0x000fe400000f0eff */
[----:B------:R-:W-:-:S04]  /*1490*/  LEA R24, P0, R25, UR8, 0x2 ;  /* 0x0000000819187c11 */ /* 0x000fc8000f8010ff */
[----:B------:R-:W-:-:S05]  /*14a0*/  LEA.HI.X R25, R25, UR9, R44, 0x2, P0 ;  /* 0x0000000919197c11 */ /* 0x000fca00080f142c */
[----:B------:R1:W3:Y:S01]  /*14b0*/  LDG.E R27, desc[UR10][R24.64+0x14] ;  /* 0x0000140a181b7981 */ /* 0x0002e2000c1e1900 */
[----:B-----5:R-:W-:Y:S01]  /*14c0*/  FADD R40, R38, R40 ;  /* 0x0000002826287221 */ /* 0x020fe20000000000 */
[----:B------:R-:W-:-:S04]  /*14d0*/  IADD3 R38, P0, PT, R34, R6, RZ ;  /* 0x0000000622267210 */ /* 0x000fc80007f1e0ff */
[----:B------:R-:W-:Y:S02]  /*14e0*/  LEA.HI.X.SX32 R44, R34, R20, 0x1, P0 ;  /* 0x00000014222c7211 */ /* 0x000fe400000f0eff */
[----:B0-----:R-:W-:-:S04]  /*14f0*/  LEA R22, P0, R38, UR8, 0x2 ;  /* 0x0000000826167c11 */ /* 0x001fc8000f8010ff */
[----:B------:R-:W-:-:S05]  /*1500*/  LEA.HI.X R23, R38, UR9, R44, 0x2, P0 ;  /* 0x0000000926177c11 */ /* 0x000fca00080f142c */
[----:B------:R0:W4:Y:S01]  /*1510*/  LDG.E R38, desc[UR10][R22.64+0x18] ;  /* 0x0000180a16267981 */ /* 0x000122000c1e1900 */
[----:B------:R-:W-:Y:S01]  /*1520*/  FADD R26, R40, R26 ;  /* 0x0000001a281a7221 */ /* 0x000fe20000000000 */
[----:B------:R-:W-:-:S04]  /*1530*/  IADD3 R40, P0, PT, R41, R6, RZ ;  /* 0x0000000629287210 */ /* 0x000fc80007f1e0ff */
[----:B------:R-:W-:Y:S02]  /*1540*/  LEA.HI.X.SX32 R44, R41, R20, 0x1, P0 ;  /* 0x00000014292c7211 */ /* 0x000fe400000f0eff */
[----:B-1----:R-:W-:-:S04]  /*1550*/  LEA R24, P0, R40, UR8, 0x2 ;  /* 0x0000000828187c11 */ /* 0x002fc8000f8010ff */
[----:B------:R-:W-:-:S05]  /*1560*/  LEA.HI.X R25, R40, UR9, R44, 0x2, P0 ;  /* 0x0000000928197c11 */ /* 0x000fca00080f142c */
[----:B------:R-:W5:Y:S01]  /*1570*/  LDG.E R40, desc[UR10][R24.64+0x1c] ;  /* 0x00001c0a18287981 */ /* 0x000f62000c1e1900 */
[----:B--2---:R-:W-:Y:S01]  /*1580*/  FADD R26, R26, R42 ;  /* 0x0000002a1a1a7221 */ /* 0x004fe20000000000 */
[----:B------:R-:W-:-:S04]  /*1590*/  IADD3 R42, P0, PT, R35, R6, RZ ;  /* 0x00000006232a7210 */ /* 0x000fc80007f1e0ff */
[----:B------:R-:W-:Y:S02]  /*15a0*/  LEA.HI.X.SX32 R44, R35, R20, 0x1, P0 ;  /* 0x00000014232c7211 */ /* 0x000fe400000f0eff */
[----:B0-----:R-:W-:-:S04]  /*15b0*/  LEA R22, P0, R42, UR8, 0x2 ;  /* 0x000000082a167c11 */ /* 0x001fc8000f8010ff */
[----:B------:R-:W-:-:S05]  /*15c0*/  LEA.HI.X R23, R42, UR9, R44, 0x2, P0 ;  /* 0x000000092a177c11 */ /* 0x000fca00080f142c */
[----:B------:R3:W2:Y:S02]  /*15d0*/  LDG.E R42, desc[UR10][R22.64+0x20] ;  /* 0x0000200a162a7981 */ /* 0x0006a4000c1e1900 */
[----:B---3--:R-:W-:Y:S01]  /*15e0*/  FADD R23, R26, R27 ;  /* 0x0000001b1a177221 */ /* 0x008fe20000000000 */
[----:B------:R-:W-:-:S04]  /*15f0*/  IADD3 R27, P0, PT, R32, R6, RZ ;  /* 0x00000006201b7210 */ /* 0x000fc80007f1e0ff */
[----:B------:R-:W-:Y:S02]  /*1600*/  LEA.HI.X.SX32 R44, R32, R20, 0x1, P0 ;  /* 0x00000014202c7211 */ /* 0x000fe400000f0eff */
[----:B------:R-:W-:-:S04]  /*1610*/  LEA R26, P0, R27, UR8, 0x2 ;  /* 0x000000081b1a7c11 */ /* 0x000fc8000f8010ff */
[----:B------:R-:W-:Y:S02]  /*1620*/  LEA.HI.X R27, R27, UR9, R44, 0x2, P0 ;  /* 0x000000091b1b7c11 */ /* 0x000fe400080f142c */
[----:B------:R-:W-:-:S03]  /*1630*/  IADD3 R25, P0, PT, R19, R6, RZ ;  /* 0x0000000613197210 */ /* 0x000fc60007f1e0ff */
[----:B------:R-:W3:Y:S01]  /*1640*/  LDG.E R44, desc[UR10][R26.64+0x24] ;  /* 0x0000240a1a2c7981 */ /* 0x000ee2000c1e1900 */
[----:B----4-:R-:W-:Y:S01]  /*1650*/  FADD R23, R23, R38 ;  /* 0x0000002617177221 */ /* 0x010fe20000000000 */
[----:B------:R-:W-:Y:S02]  /*1660*/  LEA.HI.X.SX32 R38, R19, R20, 0x1, P0 ;  /* 0x0000001413267211 */ /* 0x000fe400000f0eff */
[----:B------:R-:W-:-:S04]  /*1670*/  LEA R24, P0, R25, UR8, 0x2 ;  /* 0x0000000819187c11 */ /* 0x000fc8000f8010ff */
[----:B------:R-:W-:-:S05]  /*1680*/  LEA.HI.X R25, R25, UR9, R38, 0x2, P0 ;  /* 0x0000000919197c11 */ /* 0x000fca00080f1426 */
[----:B------:R5:W4:Y:S02]  /*1690*/  LDG.E R38, desc[UR10][R24.64+0x28] ;  /* 0x0000280a18267981 */ /* 0x000b24000c1e1900 */
[----:B-----5:R-:W-:Y:S01]  /*16a0*/  FADD R25, R23, R40 ;  /* 0x0000002817197221 */ /* 0x020fe20000000000 */
[----:B------:R-:W-:-:S04]  /*16b0*/  IADD3 R23, P0, PT, R21, R6, RZ ;  /* 0x0000000615177210 */ /* 0x000fc80007f1e0ff */
[----:B------:R-:W-:Y:S02]  /*16c0*/  LEA.HI.X.SX32 R40, R21, R20, 0x1, P0 ;  /* 0x0000001415287211 */ /* 0x000fe400000f0eff */
[----:B------:R-:W-:-:S04]  /*16d0*/  LEA R22, P0, R23, UR8, 0x2 ;  /* 0x0000000817167c11 */ /* 0x000fc8000f8010ff */
[----:B------:R-:W-:Y:S02]  /*16e0*/  LEA.HI.X R23, R23, UR9, R40, 0x2, P0 ;  /* 0x0000000917177c11 */ /* 0x000fe400080f1428 */
[----:B------:R-:W-:-:S03]  /*16f0*/  IADD3 R27, P0, PT, R30, R6, RZ ;  /* 0x000000061e1b7210 */ /* 0x000fc60007f1e0ff */
[----:B------:R0:W5:Y:S01]  /*1700*/  LDG.E R40, desc[UR10][R22.64+0x2c] ;  /* 0x00002c0a16287981 */ /* 0x000162000c1e1900 */
[----:B--2---:R-:W-:Y:S01]  /*1710*/  FADD R25, R25, R42 ;  /* 0x0000002a19197221 */ /* 0x004fe20000000000 */
[----:B------:R-:W-:Y:S02]  /*1720*/  LEA.HI.X.SX32 R42, R30, R20, 0x1, P0 ;  /* 0x000000141e2a7211 */ /* 0x000fe400000f0eff */
[----:B------:R-:W-:-:S04]  /*1730*/  LEA R26, P0, R27, UR8, 0x2 ;  /* 0x000000081b1a7c11 */ /* 0x000fc8000f8010ff */
[----:B------:R-:W-:-:S05]  /*1740*/  LEA.HI.X R27, R27, UR9, R42, 0x2, P0 ;  /* 0x000000091b1b7c11 */ /* 0x000fca00080f142a */
[----:B------:R1:W2:Y:S01]  /*1750*/  LDG.E R42, desc[UR10][R26.64+0x30] ;  /* 0x0000300a1a2a7981 */ /* 0x0002a2000c1e1900 */
[----:B---3--:R-:W-:Y:S01]  /*1760*/  FADD R44, R25, R44 ;  /* 0x0000002c192c7221 */ /* 0x008fe20000000000 */
[----:B------:R-:W-:-:S04]  /*1770*/  IADD3 R25, P0, PT, R29, R6, RZ ;  /* 0x000000061d197210 */ /* 0x000fc80007f1e0ff */
[----:B0-----:R-:W-:Y:S02]  /*1780*/  LEA.HI.X.SX32 R22, R29, R20, 0x1, P0 ;  /* 0x000000141d167211 */ /* 0x001fe400000f0eff */
[----:B------:R-:W-:-:S04]  /*1790*/  LEA R24, P0, R25, UR8, 0x2 ;  /* 0x0000000819187c11 */ /* 0x000fc8000f8010ff */
[----:B------:R-:W-:Y:S02]  /*17a0*/  LEA.HI.X R25, R25, UR9, R22, 0x2, P0 ;  /* 0x0000000919197c11 */ /* 0x000fe400080f1416 */
[C---:B------:R-:W-:Y:S01]  /*17b0*/  IADD3 R23, P0, PT, R31.reuse, R6, RZ ;  /* 0x000000061f177210 */ /* 0x040fe20007f1e0ff */
[----:B----4-:R-:W-:Y:S02]  /*17c0*/  FADD R38, R44, R38 ;  /* 0x000000262c267221 */ /* 0x010fe40000000000 */
[----:B------:R5:W3:Y:S01]  /*17d0*/  LDG.E R24, desc[UR10][R24.64+0x34] ;  /* 0x0000340a18187981 */ /* 0x000ae2000c1e1900 */
[----:B------:R-:W-:Y:S02]  /*17e0*/  LEA.HI.X.SX32 R44, R31, R20, 0x1, P0 ;  /* 0x000000141f2c7211 */ /* 0x000fe400000f0eff */
[----:B------:R-:W-:-:S04]  /*17f0*/  LEA R22, P0, R23, UR8, 0x2 ;  /* 0x0000000817167c11 */ /* 0x000fc8000f8010ff */
[----:B------:R-:W-:Y:S02]  /*1800*/  LEA.HI.X R23, R23, UR9, R44, 0x2, P0 ;  /* 0x0000000917177c11 */ /* 0x000fe400080f142c */
[----:B-1----:R-:W-:-:S03]  /*1810*/  IADD3 R27, P0, PT, R33, R6, RZ ;  /* 0x00000006211b7210 */ /* 0x002fc60007f1e0ff */
[----:B------:R0:W4:Y:S01]  /*1820*/  LDG.E R22, desc[UR10][R22.64+0x38] ;  /* 0x0000380a16167981 */ /* 0x000122000c1e1900 */
[----:B------:R-:W-:Y:S02]  /*1830*/  LEA.HI.X.SX32 R20, R33, R20, 0x1, P0 ;  /* 0x0000001421147211 */ /* 0x000fe400000f0eff */
[----:B------:R-:W-:-:S04]  /*1840*/  LEA R26, P0, R27, UR8, 0x2 ;  /* 0x000000081b1a7c11 */ /* 0x000fc8000f8010ff */
[----:B------:R-:W-:-:S05]  /*1850*/  LEA.HI.X R27, R27, UR9, R20, 0x2, P0 ;  /* 0x000000091b1b7c11 */ /* 0x000fca00080f1414 */
[----:B------:R-:W4:Y:S01]  /*1860*/  LDG.E R26, desc[UR10][R26.64+0x3c] ;  /* 0x00003c0a1a1a7981 */ /* 0x000f22000c1e1900 */
[----:B------:R-:W-:Y:S01]  /*1870*/  IADD3 R28, PT, PT, R28, 0x10, RZ ;  /* 0x000000101c1c7810 */ /* 0x000fe20007ffe0ff */
[----:B-----5:R-:W-:Y:S01]  /*1880*/  FADD R25, R38, R40 ;  /* 0x0000002826197221 */ /* 0x020fe20000000000 */
[----:B------:R-:W-:Y:S01]  /*1890*/  MOV R20, UR5 ;  /* 0x0000000500147c02 */ /* 0x000fe20008000f00 */
[----:B------:R-:W-:Y:S01]  /*18a0*/  IMAD.U32 R38, RZ, RZ, UR5 ;  /* 0x00000005ff267e24 */ /* 0x000fe2000f8e00ff */
[----:B------:R-:W-:Y:S01]  /*18b0*/  ISETP.NE.AND P0, PT, R28, RZ, PT ;  /* 0x000000ff1c00720c */ /* 0x000fe20003f05270 */
[----:B------:R-:W-:Y:S01]  /*18c0*/  VIADD R18, R18, UR6 ;  /* 0x0000000612127c36 */ /* 0x000fe20008000000 */
[----:B0-----:R-:W-:Y:S01]  /*18d0*/  MOV R23, UR5 ;  /* 0x0000000500177c02 */ /* 0x001fe20008000f00 */
[----:B------:R-:W-:Y:S01]  /*18e0*/  IMAD R36, R20, -0x10, R36 ;  /* 0xfffffff014247824 */ /* 0x000fe200078e0224 */
[----:B------:R-:W-:Y:S01]  /*18f0*/  IADD3 R6, PT, PT, R6, 0x10, RZ ;  /* 0x0000001006067810 */ /* 0x000fe20007ffe0ff */
[----:B------:R-:W-:-:S02]  /*1900*/  IMAD R45, R20, -0x10, R45 ;  /* 0xfffffff0142d7824 */ /* 0x000fc400078e022d */
[----:B------:R-:W-:Y:S02]  /*1910*/  IMAD R43, R38, -0x10, R43 ;  /* 0xfffffff0262b7824 */ /* 0x000fe400078e022b */
[----:B------:R-:W-:Y:S02]  /*1920*/  IMAD R37, R20, -0x10, R37 ;  /* 0xfffffff014257824 */ /* 0x000fe400078e0225 */
[----:B------:R-:W-:Y:S02]  /*1930*/  IMAD R39, R38, -0x10, R39 ;  /* 0xfffffff026277824 */ /* 0x000fe400078e0227 */
[----:B------:R-:W-:Y:S02]  /*1940*/  IMAD R34, R23, -0x10, R34 ;  /* 0xfffffff017227824 */ /* 0x000fe400078e0222 */
[----:B------:R-:W-:Y:S02]  /*1950*/  IMAD R41, R20, -0x10, R41 ;  /* 0xfffffff014297824 */ /* 0x000fe400078e0229 */
[----:B------:R-:W-:-:S02]  /*1960*/  IMAD R35, R38, -0x10, R35 ;  /* 0xfffffff026237824 */ /* 0x000fc400078e0223 */
[C---:B------:R-:W-:Y:S02]  /*1970*/  IMAD R32, R23.reuse, -0x10, R32 ;  /* 0xfffffff017207824 */ /* 0x040fe400078e0220 */
[C---:B------:R-:W-:Y:S02]  /*1980*/  IMAD R19, R20.reuse, -0x10, R19 ;  /* 0xfffffff014137824 */ /* 0x040fe400078e0213 */
[----:B------:R-:W-:Y:S02]  /*1990*/  IMAD R30, R23, -0x10, R30 ;  /* 0xfffffff0171e7824 */ /* 0x000fe400078e021e */
[----:B------:R-:W-:Y:S02]  /*19a0*/  IMAD R29, R20, -0x10, R29 ;  /* 0xfffffff0141d7824 */ /* 0x000fe400078e021d */
[----:B--2---:R-:W-:-:S04]  /*19b0*/  FADD R25, R25, R42 ;  /* 0x0000002a19197221 */ /* 0x004fc80000000000 */
[----:B---3--:R-:W-:Y:S01]  /*19c0*/  FADD R25, R25, R24 ;  /* 0x0000001819197221 */ /* 0x008fe20000000000 */
[----:B------:R-:W-:-:S04]  /*19d0*/  IMAD.U32 R24, RZ, RZ, UR5 ;  /* 0x00000005ff187e24 */ /* 0x000fc8000f8e00ff */
[C---:B------:R-:W-:Y:S02]  /*19e0*/  IMAD R21, R24.reuse, -0x10, R21 ;  /* 0xfffffff018157824 */ /* 0x040fe400078e0215 */
[----:B------:R-:W-:Y:S02]  /*19f0*/  IMAD R33, R24, -0x10, R33 ;  /* 0xfffffff018217824 */ /* 0x000fe400078e0221 */
[----:B----4-:R-:W-:Y:S01]  /*1a00*/  FADD R25, R25, R22 ;  /* 0x0000001619197221 */ /* 0x010fe20000000000 */
[----:B------:R-:W-:-:S04]  /*1a10*/  IMAD.U32 R22, RZ, RZ, UR5 ;  /* 0x00000005ff167e24 */ /* 0x000fc8000f8e00ff */
[----:B------:R-:W-:Y:S02]  /*1a20*/  IMAD R31, R22, -0x10, R31 ;  /* 0xfffffff0161f7824 */ /* 0x000fe400078e021f */
[----:B------:R-:W-:Y:S01]  /*1a30*/  FADD R44, R25, R26 ;  /* 0x0000001a192c7221 */ /* 0x000fe20000000000 */
[----:B------:R-:W-:Y:S06]  /*1a40*/  @P0 BRA `(.L_x_10) ;  /* 0xfffffff8001c0947 */ /* 0x000fec000383ffff */
.L_x_9:
[----:B------:R-:W-:Y:S05]  /*1a50*/  BSYNC.RECONVERGENT B2 ;  /* 0x0000000000027941 */ /* 0x000fea0003800200 */
.L_x_8:
[----:B------:R-:W-:-:S04]  /*1a60*/  IADD3 R29, PT, PT, R8, -R3, RZ ;  /* 0x80000003081d7210 */ /* 0x000fc80007ffe0ff */
[----:B------:R-:W-:-:S04]  /*1a70*/  LOP3.LUT R18, R29, 0xf, RZ, 0xc0, !PT ;  /* 0x0000000f1d127812 */ /* 0x000fc800078ec0ff */
[----:B------:R-:W-:-:S13]  /*1a80*/  ISETP.NE.AND P0, PT, R18, RZ, PT ;  /* 0x000000ff1200720c */ /* 0x000fda0003f05270 */
[----:B------:R-:W-:Y:S05]  /*1a90*/  @!P0 BRA `(.L_x_7) ;  /* 0x0000000800ac8947 */ /* 0x000fea0003800000 */
[----:B------:R-:W-:Y:S01]  /*1aa0*/  VIADD R18, R18, 0xffffffff ;  /* 0xffffffff12127836 */ /* 0x000fe20000000000 */
[----:B------:R-:W-:Y:S01]  /*1ab0*/  LOP3.LUT R28, R29, 0x7, RZ, 0xc0, !PT ;  /* 0x000000071d1c7812 */ /* 0x000fe200078ec0ff */
[----:B------:R-:W-:Y:S03]  /*1ac0*/  BSSY.RECONVERGENT B2, `(.L_x_11) ;  /* 0x0000055000027945 */ /* 0x000fe60003800200 */
[----:B------:R-:W-:Y:S02]  /*1ad0*/  ISETP.GE.U32.AND P1, PT, R18, 0x7, PT ;  /* 0x000000071200780c */ /* 0x000fe40003f26070 */
[----:B------:R-:W-:-:S11]  /*1ae0*/  ISETP.NE.AND P0, PT, R28, RZ, PT ;  /* 0x000000ff1c00720c */ /* 0x000fd60003f05270 */
[----:B------:R-:W-:Y:S05]  /*1af0*/  @!P1 BRA `(.L_x_12) ;  /* 0x0000000400449947 */ /* 0x000fea0003800000 */
[----:B------:R-:W0:Y:S01]  /*1b00*/  LDCU.64 UR8, c[0x0][0x3b0] ;  /* 0x00007600ff0877ac */ /* 0x000e220008000a00 */
[-C--:B------:R-:W-:Y:S01]  /*1b10*/  IMAD R18, R6, R17.reuse, R17 ;  /* 0x0000001106127224 */ /* 0x080fe200078e0211 */
[----:B------:R-:W-:Y:S01]  /*1b20*/  SHF.R.S32.HI R26, RZ, 0x1f, R6 ;  /* 0x0000001fff1a7819 */ /* 0x000fe20000011406 */
[----:B------:R-:W1:Y:S03]  /*1b30*/  LDCU.64 UR12, c[0x0][0x380] ;  /* 0x00007000ff0c77ac */ /* 0x000e660008000a00 */
[----:B------:R-:W-:Y:S01]  /*1b40*/  IADD3 R19, PT, PT, R18, R17, RZ ;  /* 0x0000001112137210 */ /* 0x000fe20007ffe0ff */
[----:B------:R-:W-:-:S03]  /*1b50*/  IMAD.IADD R18, R16, 0x1, -R18 ;  /* 0x0000000110127824 */ /* 0x000fc600078e0a12 */
[----:B------:R-:W-:Y:S01]  /*1b60*/  IADD3 R20, PT, PT, R16, -R19, RZ ;  /* 0x8000001310147210 */ /* 0x000fe20007ffe0ff */
[----:B------:R-:W-:-:S05]  /*1b70*/  IMAD.IADD R27, R19, 0x1, R17 ;  /* 0x00000001131b7824 */ /* 0x000fca00078e0211 */
[----:B------:R-:W-:Y:S01]  /*1b80*/  IADD3 R31, PT, PT, R27, R17, RZ ;  /* 0x000000111b1f7210 */ /* 0x000fe20007ffe0ff */
[--C-:B0-----:R-:W-:Y:S02]  /*1b90*/  IMAD R18, R18, UR8, R5.reuse ;  /* 0x0000000812127c24 */ /* 0x101fe4000f8e0205 */
[--C-:B------:R-:W-:Y:S02]  /*1ba0*/  IMAD R20, R20, UR8, R5.reuse ;  /* 0x0000000814147c24 */ /* 0x100fe4000f8e0205 */
[----:B------:R-:W-:Y:S01]  /*1bb0*/  IMAD R19, R18, UR9, RZ ;  /* 0x0000000912137c24 */ /* 0x000fe2000f8e02ff */
[----:B------:R-:W-:Y:S01]  /*1bc0*/  IADD3 R18, PT, PT, R16, -R27, RZ ;  /* 0x8000001b10127210 */ /* 0x000fe20007ffe0ff */
[----:B------:R-:W-:Y:S02]  /*1bd0*/  IMAD R23, R20, UR9, RZ ;  /* 0x0000000914177c24 */ /* 0x000fe4000f8e02ff */
[----:B------:R-:W0:Y:S01]  /*1be0*/  LDC.64 R20, c[0x0][0x380] ;  /* 0x0000e000ff147b82 */ /* 0x000e220000000a00 */
[----:B------:R-:W-:Y:S01]  /*1bf0*/  IADD3 R25, P1, PT, R6, R19, RZ ;  /* 0x0000001306197210 */ /* 0x000fe20007f3e0ff */
[----:B------:R-:W-:Y:S01]  /*1c00*/  IMAD R18, R18, UR8, R5 ;  /* 0x0000000812127c24 */ /* 0x000fe2000f8e0205 */
[----:B------:R-:W-:-:S02]  /*1c10*/  IADD3 R30, P2, PT, R6, R23, RZ ;  /* 0x00000017061e7210 */ /* 0x000fc40007f5e0ff */
[-C--:B------:R-:W-:Y:S01]  /*1c20*/  LEA.HI.X.SX32 R32, R19, R26.reuse, 0x1, P1 ;  /* 0x0000001a13207211 */ /* 0x080fe200008f0eff */
[----:B------:R-:W-:Y:S01]  /*1c30*/  IMAD R19, R18, UR9, RZ ;  /* 0x0000000912137c24 */ /* 0x000fe2000f8e02ff */
[----:B-1----:R-:W-:Y:S01]  /*1c40*/  LEA R24, P1, R25, UR12, 0x2 ;  /* 0x0000000c19187c11 */ /* 0x002fe2000f8210ff */
[----:B------:R-:W-:Y:S01]  /*1c50*/  IMAD.IADD R34, R16, 0x1, -R31 ;  /* 0x0000000110227824 */ /* 0x000fe200078e0a1f */
[----:B------:R-:W-:Y:S02]  /*1c60*/  LEA.HI.X.SX32 R23, R23, R26, 0x1, P2 ;  /* 0x0000001a17177211 */ /* 0x000fe400010f0eff */
[----:B------:R-:W-:Y:S01]  /*1c70*/  LEA.HI.X R25, R25, UR13, R32, 0x2, P1 ;  /* 0x0000000d19197c11 */ /* 0x000fe200088f1420 */
[----:B------:R-:W-:Y:S01]  /*1c80*/  IMAD.MOV R32, RZ, RZ, -R6 ;  /* 0x000000ffff207224 */ /* 0x000fe200078e0a06 */
[----:B------:R-:W-:Y:S01]  /*1c90*/  IADD3 R33, P1, PT, R6, R19, RZ ;  /* 0x0000001306217210 */ /* 0x000fe20007f3e0ff */
[----:B------:R-:W-:Y:S01]  /*1ca0*/  IMAD R34, R34, UR8, R5 ;  /* 0x0000000822227c24 */ /* 0x000fe2000f8e0205 */
[----:B------:R-:W-:Y:S01]  /*1cb0*/  LEA R22, P2, R30, UR12, 0x2 ;  /* 0x0000000c1e167c11 */ /* 0x000fe2000f8410ff */
[----:B------:R-:W-:Y:S01]  /*1cc0*/  IMAD R32, R17, R32, R16 ;  /* 0x0000002011207224 */ /* 0x000fe200078e0210 */
[----:B------:R-:W-:-:S02]  /*1cd0*/  LEA.HI.X.SX32 R36, R19, R26, 0x1, P1 ;  /* 0x0000001a13247211 */ /* 0x000fc400008f0eff */
[----:B------:R-:W-:Y:S01]  /*1ce0*/  LEA R18, P1, R33, UR12, 0x2 ;  /* 0x0000000c21127c11 */ /* 0x000fe2000f8210ff */
[----:B------:R-:W-:Y:S01]  /*1cf0*/  IMAD R27, R32, UR8, R5 ;  /* 0x00000008201b7c24 */ /* 0x000fe2000f8e0205 */
[-C--:B------:R-:W-:Y:S02]  /*1d00*/  IADD3 R32, PT, PT, R31, R17.reuse, RZ ;  /* 0x000000111f207210 */ /* 0x080fe40007ffe0ff */
[----:B------:R-:W-:Y:S01]  /*1d10*/  LEA.HI.X R19, R33, UR13, R36, 0x2, P1 ;  /* 0x0000000d21137c11 */ /* 0x000fe200088f1424 */
[----:B------:R-:W-:Y:S01]  /*1d20*/  IMAD R27, R27, UR9, R6 ;  /* 0x000000091b1b7c24 */ /* 0x000fe2000f8e0206 */
[----:B------:R-:W-:Y:S01]  /*1d30*/  LEA.HI.X R23, R30, UR13, R23, 0x2, P2 ;  /* 0x0000000d1e177c11 */ /* 0x000fe200090f1417 */
[----:B------:R-:W-:Y:S01]  /*1d40*/  IMAD.IADD R36, R16, 0x1, -R32 ;  /* 0x0000000110247824 */ /* 0x000fe200078e0a20 */
[----:B------:R0:W2:Y:S01]  /*1d50*/  LDG.E R30, desc[UR10][R24.64+0x4] ;  /* 0x0000040a181e7981 */ /* 0x0000a2000c1e1900 */
[----:B------:R-:W-:Y:S01]  /*1d60*/  IMAD R33, R34, UR9, RZ ;  /* 0x0000000922217c24 */ /* 0x000fe2000f8e02ff */
[-C--:B------:R-:W-:Y:S01]  /*1d70*/  IADD3 R35, PT, PT, R32, R17.reuse, RZ ;  /* 0x0000001120237210 */ /* 0x080fe20007ffe0ff */
[----:B------:R-:W-:Y:S01]  /*1d80*/  IMAD R36, R36, UR8, R5 ;  /* 0x0000000824247c24 */ /* 0x000fe2000f8e0205 */
[----:B------:R1:W3:Y:S02]  /*1d90*/  LDG.E R31, desc[UR10][R22.64+0x8] ;  /* 0x0000080a161f7981 */ /* 0x0002e4000c1e1900 */
[C-C-:B------:R-:W-:Y:S01]  /*1da0*/  IADD3 R34, PT, PT, R16.reuse, -R17, -R35.reuse ;  /* 0x8000001110227210 */ /* 0x140fe20007ffe823 */
[----:B------:R-:W-:Y:S01]  /*1db0*/  IMAD.IADD R32, R16, 0x1, -R35 ;  /* 0x0000000110207824 */ /* 0x000fe200078e0a23 */
[----:B------:R-:W4:Y:S01]  /*1dc0*/  LDG.E R18, desc[UR10][R18.64+0xc] ;  /* 0x00000c0a12127981 */ /* 0x000f22000c1e1900 */
[----:B0-----:R-:W-:Y:S01]  /*1dd0*/  IMAD.WIDE R24, R27, 0x4, R20 ;  /* 0x000000041b187825 */ /* 0x001fe200078e0214 */
[----:B------:R-:W-:-:S03]  /*1de0*/  IADD3 R21, P1, PT, R6, R33, RZ ;  /* 0x0000002106157210 */ /* 0x000fc60007f3e0ff */
[----:B------:R-:W-:Y:S01]  /*1df0*/  IMAD R27, R36, UR9, RZ ;  /* 0x00000009241b7c24 */ /* 0x000fe2000f8e02ff */
[----:B------:R-:W-:Y:S02]  /*1e00*/  LEA.HI.X.SX32 R36, R33, R26, 0x1, P1 ;  /* 0x0000001a21247211 */ /* 0x000fe400008f0eff */
[C---:B------:R-:W-:Y:S01]  /*1e10*/  LEA R20, P1, R21.reuse, UR12, 0x2 ;  /* 0x0000000c15147c11 */ /* 0x040fe2000f8210ff */
[----:B------:R0:W5:Y:S01]  /*1e20*/  LDG.E R33, desc[UR10][R24.64] ;  /* 0x0000000a18217981 */ /* 0x000162000c1e1900 */
[--C-:B------:R-:W-:Y:S02]  /*1e30*/  IMAD R32, R32, UR8, R5.reuse ;  /* 0x0000000820207c24 */ /* 0x100fe4000f8e0205 */
[----:B------:R-:W-:Y:S01]  /*1e40*/  LEA.HI.X R21, R21, UR13, R36, 0x2, P1 ;  /* 0x0000000d15157c11 */ /* 0x000fe200088f1424 */
[----:B------:R-:W-:Y:S01]  /*1e50*/  IMAD R34, R34, UR8, R5 ;  /* 0x0000000822227c24 */ /* 0x000fe2000f8e0205 */
[----:B-1----:R-:W-:Y:S01]  /*1e60*/  IADD3 R23, P1, PT, R6, R27, RZ ;  /* 0x0000001b06177210 */ /* 0x002fe20007f3e0ff */
[----:B------:R-:W-:-:S02]  /*1e70*/  IMAD R35, R32, UR9, RZ ;  /* 0x0000000920237c24 */ /* 0x000fc4000f8e02ff */
[----:B------:R-:W-:Y:S01]  /*1e80*/  IMAD R37, R34, UR9, RZ ;  /* 0x0000000922257c24 */ /* 0x000fe2000f8e02ff */
[-C--:B------:R-:W-:Y:S01]  /*1e90*/  LEA.HI.X.SX32 R32, R27, R26.reuse, 0x1, P1 ;  /* 0x0000001a1b207211 */ /* 0x080fe200008f0eff */
[----:B------:R-:W4:Y:S01]  /*1ea0*/  LDG.E R21, desc[UR10][R20.64+0x10] ;  /* 0x0000100a14157981 */ /* 0x000f22000c1e1900 */
[C---:B------:R-:W-:Y:S02]  /*1eb0*/  LEA R22, P1, R23.reuse, UR12, 0x2 ;  /* 0x0000000c17167c11 */ /* 0x040fe4000f8210ff */
[C---:B------:R-:W-:Y:S02]  /*1ec0*/  IADD3 R34, P2, PT, R6.reuse, R35, RZ ;  /* 0x0000002306227210 */ /* 0x040fe40007f5e0ff */
[----:B------:R-:W-:Y:S02]  /*1ed0*/  LEA.HI.X R23, R23, UR13, R32, 0x2, P1 ;  /* 0x0000000d17177c11 */ /* 0x000fe400088f1420 */
[----:B------:R-:W-:Y:S02]  /*1ee0*/  IADD3 R27, P3, PT, R6, R37, RZ ;  /* 0x00000025061b7210 */ /* 0x000fe40007f7e0ff */
[----:B------:R-:W-:-:S02]  /*1ef0*/  LEA.HI.X.SX32 R35, R35, R26, 0x1, P2 ;  /* 0x0000001a23237211 */ /* 0x000fc400010f0eff */
[C---:B0-----:R-:W-:Y:S01]  /*1f00*/  LEA R24, P1, R34.reuse, UR12, 0x2 ;  /* 0x0000000c22187c11 */ /* 0x041fe2000f8210ff */
[----:B------:R-:W4:Y:S01]  /*1f10*/  LDG.E R23, desc[UR10][R22.64+0x14] ;  /* 0x0000140a16177981 */ /* 0x000f22000c1e1900 */
[----:B------:R-:W-:Y:S02]  /*1f20*/  LEA.HI.X.SX32 R32, R37, R26, 0x1, P3 ;  /* 0x0000001a25207211 */ /* 0x000fe400018f0eff */
[----:B------:R-:W-:Y:S02]  /*1f30*/  LEA.HI.X R25, R34, UR13, R35, 0x2, P1 ;  /* 0x0000000d22197c11 */ /* 0x000fe400088f1423 */
[----:B------:R-:W-:-:S04]  /*1f40*/  LEA R26, P1, R27, UR12, 0x2 ;  /* 0x0000000c1b1a7c11 */ /* 0x000fc8000f8210ff */
[----:B------:R-:W-:Y:S01]  /*1f50*/  LEA.HI.X R27, R27, UR13, R32, 0x2, P1 ;  /* 0x0000000d1b1b7c11 */ /* 0x000fe200088f1420 */
[----:B------:R-:W4:Y:S05]  /*1f60*/  LDG.E R25, desc[UR10][R24.64+0x18] ;  /* 0x0000180a18197981 */ /* 0x000f2a000c1e1900 */
[----:B------:R-:W4:Y:S01]  /*1f70*/  LDG.E R27, desc[UR10][R26.64+0x1c] ;  /* 0x00001c0a1a1b7981 */ /* 0x000f22000c1e1900 */
[----:B------:R-:W-:Y:S01]  /*1f80*/  IADD3 R6, PT, PT, R6, 0x8, RZ ;  /* 0x0000000806067810 */ /* 0x000fe20007ffe0ff */
[----:B-----5:R-:W-:-:S04]  /*1f90*/  FADD R33, R44, R33 ;  /* 0x000000212c217221 */ /* 0x020fc80000000000 */
[----:B--2---:R-:W-:-:S04]  /*1fa0*/  FADD R30, R33, R30 ;  /* 0x0000001e211e7221 */ /* 0x004fc80000000000 */
[----:B---3--:R-:W-:-:S04]  /*1fb0*/  FADD R31, R30, R31 ;  /* 0x0000001f1e1f7221 */ /* 0x008fc80000000000 */
[----:B----4-:R-:W-:-:S04]  /*1fc0*/  FADD R18, R31, R18 ;  /* 0x000000121f127221 */ /* 0x010fc80000000000 */
[----:B------:R-:W-:-:S04]  /*1fd0*/  FADD R18, R18, R21 ;  /* 0x0000001512127221 */ /* 0x000fc80000000000 */
[----:B------:R-:W-:-:S04]  /*1fe0*/  FADD R18, R18, R23 ;  /* 0x0000001712127221 */ /* 0x000fc80000000000 */
[----:B------:R-:W-:-:S04]  /*1ff0*/  FADD R18, R18, R25 ;  /* 0x0000001912127221 */ /* 0x000fc80000000000 */
[----:B------:R-:W-:-:S07]  /*2000*/  FADD R44, R18, R27 ;  /* 0x0000001b122c7221 */ /* 0x000fce0000000000 */
.L_x_12:
[----:B------:R-:W-:Y:S05]  /*2010*/  BSYNC.RECONVERGENT B2 ;  /* 0x0000000000027941 */ /* 0x000fea0003800200 */
.L_x_11:
        /* <DEDUP_REMOVED lines=8> */
[----:B------:R-:W1:Y:S01]  /*20a0*/  LDC.64 R18, c[0x0][0x380] ;  /* 0x0000e000ff127b82 */ /* 0x000e620000000a00 */
[C-C-:B------:R-:W-:Y:S01]  /*20b0*/  IMAD R21, R6.reuse, R17, R17.reuse ;  /* 0x0000001106157224 */ /* 0x140fe200078e0211 */
[----:B------:R-:W-:Y:S01]  /*20c0*/  IADD3 R20, PT, PT, -R6, RZ, RZ ;  /* 0x000000ff06147210 */ /* 0x000fe20007ffe1ff */
[----:B------:R-:W2:Y:S01]  /*20d0*/  LDCU.64 UR12, c[0x0][0x380] ;  /* 0x00007000ff0c77ac */ /* 0x000ea20008000a00 */
[----:B------:R-:W-:Y:S01]  /*20e0*/  SHF.R.S32.HI R26, RZ, 0x1f, R6 ;  /* 0x0000001fff1a7819 */ /* 0x000fe20000011406 */
[----:B------:R-:W-:Y:S01]  /*20f0*/  IMAD.IADD R23, R21, 0x1, R17 ;  /* 0x0000000115177824 */ /* 0x000fe200078e0211 */
[C---:B------:R-:W-:Y:S01]  /*2100*/  IADD3 R22, PT, PT, R16.reuse, -R21, RZ ;  /* 0x8000001510167210 */ /* 0x040fe20007ffe0ff */
[----:B------:R-:W-:Y:S02]  /*2110*/  IMAD R20, R17, R20, R16 ;  /* 0x0000001411147224 */ /* 0x000fe400078e0210 */
[----:B------:R-:W-:-:S02]  /*2120*/  IMAD.IADD R24, R16, 0x1, -R23 ;  /* 0x0000000110187824 */ /* 0x000fc400078e0a17 */
[--C-:B0-----:R-:W-:Y:S02]  /*2130*/  IMAD R22, R22, UR8, R5.reuse ;  /* 0x0000000816167c24 */ /* 0x101fe4000f8e0205 */
[----:B------:R-:W-:Y:S01]  /*2140*/  IMAD R21, R20, UR8, R5 ;  /* 0x0000000814157c24 */ /* 0x000fe2000f8e0205 */
[----:B------:R-:W-:Y:S01]  /*2150*/  IADD3 R20, PT, PT, R16, -R17, -R23 ;  /* 0x8000001110147210 */ /* 0x000fe20007ffe817 */
[--C-:B------:R-:W-:Y:S02]  /*2160*/  IMAD R24, R24, UR8, R5.reuse ;  /* 0x0000000818187c24 */ /* 0x100fe4000f8e0205 */
[----:B------:R-:W-:Y:S02]  /*2170*/  IMAD R25, R22, UR9, RZ ;  /* 0x0000000916197c24 */ /* 0x000fe4000f8e02ff */
[----:B------:R-:W-:Y:S02]  /*2180*/  IMAD R20, R20, UR8, R5 ;  /* 0x0000000814147c24 */ /* 0x000fe4000f8e0205 */
[----:B------:R-:W-:Y:S01]  /*2190*/  IMAD R27, R24, UR9, RZ ;  /* 0x00000009181b7c24 */ /* 0x000fe2000f8e02ff */
[----:B------:R-:W-:Y:S01]  /*21a0*/  IADD3 R24, P1, PT, R6, R25, RZ ;  /* 0x0000001906187210 */ /* 0x000fe20007f3e0ff */
[----:B------:R-:W-:-:S02]  /*21b0*/  IMAD R23, R21, UR9, R6 ;  /* 0x0000000915177c24 */ /* 0x000fc4000f8e0206 */
[----:B------:R-:W-:Y:S01]  /*21c0*/  IMAD R21, R20, UR9, RZ ;  /* 0x0000000914157c24 */ /* 0x000fe2000f8e02ff */
[----:B------:R-:W-:Y:S01]  /*21d0*/  IADD3 R28, P3, PT, R6, R27, RZ ;  /* 0x0000001b061c7210 */ /* 0x000fe20007f7e0ff */
[----:B-1----:R-:W-:Y:S01]  /*21e0*/  IMAD.WIDE R22, R23, 0x4, R18 ;  /* 0x0000000417167825 */ /* 0x002fe200078e0212 */
[-C--:B------:R-:W-:Y:S02]  /*21f0*/  LEA.HI.X.SX32 R19, R25, R26.reuse, 0x1, P1 ;  /* 0x0000001a19137211 */ /* 0x080fe400008f0eff */
[----:B--2---:R-:W-:Y:S02]  /*2200*/  LEA R18, P2, R24, UR12, 0x2 ;  /* 0x0000000c18127c11 */ /* 0x004fe4000f8410ff */
[----:B------:R-:W-:Y:S01]  /*2210*/  IADD3 R25, P1, PT, R6, R21, RZ ;  /* 0x0000001506197210 */ /* 0x000fe20007f3e0ff */
[----:B------:R-:W2:Y:S01]  /*2220*/  LDG.E R23, desc[UR10][R22.64] ;  /* 0x0000000a16177981 */ /* 0x000ea2000c1e1900 */
[----:B------:R-:W-:Y:S02]  /*2230*/  LEA.HI.X.SX32 R27, R27, R26, 0x1, P3 ;  /* 0x0000001a1b1b7211 */ /* 0x000fe400018f0eff */
[----:B------:R-:W-:-:S02]  /*2240*/  LEA R20, P3, R28, UR12, 0x2 ;  /* 0x0000000c1c147c11 */ /* 0x000fc4000f8610ff */
[----:B------:R-:W-:Y:S02]  /*2250*/  LEA.HI.X R19, R24, UR13, R19, 0x2, P2 ;  /* 0x0000000d18137c11 */ /* 0x000fe400090f1413 */
[----:B------:R-:W-:Y:S02]  /*2260*/  LEA.HI.X.SX32 R26, R21, R26, 0x1, P1 ;  /* 0x0000001a151a7211 */ /* 0x000fe400008f0eff */
[----:B------:R-:W-:Y:S02]  /*2270*/  LEA.HI.X R21, R28, UR13, R27, 0x2, P3 ;  /* 0x0000000d1c157c11 */ /* 0x000fe400098f141b */
[C---:B------:R-:W-:Y:S01]  /*2280*/  LEA R24, P1, R25.reuse, UR12, 0x2 ;  /* 0x0000000c19187c11 */ /* 0x040fe2000f8210ff */
[----:B------:R-:W3:Y:S03]  /*2290*/  LDG.E R19, desc[UR10][R18.64+0x4] ;  /* 0x0000040a12137981 */ /* 0x000ee6000c1e1900 */
[----:B------:R-:W-:Y:S01]  /*22a0*/  LEA.HI.X R25, R25, UR13, R26, 0x2, P1 ;  /* 0x0000000d19197c11 */ /* 0x000fe200088f141a */
[----:B------:R-:W4:Y:S04]  /*22b0*/  LDG.E R21, desc[UR10][R20.64+0x8] ;  /* 0x0000080a14157981 */ /* 0x000f28000c1e1900 */
[----:B------:R-:W5:Y:S01]  /*22c0*/  LDG.E R24, desc[UR10][R24.64+0xc] ;  /* 0x00000c0a18187981 */ /* 0x000f62000c1e1900 */
[----:B------:R-:W-:Y:S01]  /*22d0*/  IADD3 R6, PT, PT, R6, 0x4, RZ ;  /* 0x0000000406067810 */ /* 0x000fe20007ffe0ff */
[----:B--2---:R-:W-:-:S04]  /*22e0*/  FADD R44, R44, R23 ;  /* 0x000000172c2c7221 */ /* 0x004fc80000000000 */
[----:B---3--:R-:W-:-:S04]  /*22f0*/  FADD R44, R44, R19 ;  /* 0x000000132c2c7221 */ /* 0x008fc80000000000 */
[----:B----4-:R-:W-:-:S04]  /*2300*/  FADD R27, R44, R21 ;  /* 0x000000152c1b7221 */ /* 0x010fc80000000000 */
[----:B-----5:R-:W-:-:S07]  /*2310*/  FADD R44, R27, R24 ;  /* 0x000000181b2c7221 */ /* 0x020fce0000000000 */
.L_x_14:
[----:B------:R-:W-:Y:S05]  /*2320*/  BSYNC.RECONVERGENT B2 ;  /* 0x0000000000027941 */ /* 0x000fea0003800200 */
.L_x_13:
[----:B------:R-:W-:Y:S05]  /*2330*/  @!P0 BRA `(.L_x_7) ;  /* 0x0000000000848947 */ /* 0x000fea0003800000 */
[----:B------:R-:W0:Y:S01]  /*2340*/  LDC.64 R18, c[0x0][0x3b0] ;  /* 0x0000ec00ff127b82 */ /* 0x000e220000000a00 */
[----:B------:R-:W-:-:S04]  /*2350*/  IMAD.MOV R22, RZ, RZ, -R6 ;  /* 0x000000ffff167224 */ /* 0x000fc800078e0a06 */
[----:B------:R-:W-:-:S03]  /*2360*/  IMAD R22, R17, R22, R16 ;  /* 0x0000001611167224 */ /* 0x000fc600078e0210 */
[----:B------:R-:W1:Y:S01]  /*2370*/  LDC.64 R20, c[0x0][0x380] ;  /* 0x0000e000ff147b82 */ /* 0x000e620000000a00 */
[----:B0-----:R-:W-:-:S04]  /*2380*/  IMAD R22, R22, R18, R5 ;  /* 0x0000001216167224 */ /* 0x001fc800078e0205 */
[----:B------:R-:W-:-:S04]  /*2390*/  IMAD R23, R22, R19, R6 ;  /* 0x0000001316177224 */ /* 0x000fc800078e0206 */
[----:B-1----:R-:W-:-:S06]  /*23a0*/  IMAD.WIDE R20, R23, 0x4, R20 ;  /* 0x0000000417147825 */ /* 0x002fcc00078e0214 */
[----:B------:R-:W2:Y:S01]  /*23b0*/  LDG.E R21, desc[UR10][R20.64] ;  /* 0x0000000a14157981 */ /* 0x000ea2000c1e1900 */
[----:B------:R-:W-:Y:S01]  /*23c0*/  ISETP.NE.AND P0, PT, R29, 0x1, PT ;  /* 0x000000011d00780c */ /* 0x000fe20003f05270 */
[----:B--2---:R-:W-:-:S12]  /*23d0*/  FADD R44, R44, R21 ;  /* 0x000000152c2c7221 */ /* 0x004fd80000000000 */
[----:B------:R-:W-:Y:S05]  /*23e0*/  @!P0 BRA `(.L_x_7) ;  /* 0x0000000000588947 */ /* 0x000fea0003800000 */
[----:B------:R-:W-:Y:S01]  /*23f0*/  ISETP.NE.AND P0, PT, R29, 0x2, PT ;  /* 0x000000021d00780c */ /* 0x000fe20003f05270 */
[----:B------:R-:W-:Y:S01]  /*2400*/  IMAD R21, R6, R17, R17 ;  /* 0x0000001106157224 */ /* 0x000fe200078e0211 */
[----:B------:R-:W0:Y:S04]  /*2410*/  LDCU.64 UR8, c[0x0][0x380] ;  /* 0x00007000ff0877ac */ /* 0x000e280008000a00 */
[----:B------:R-:W-:-:S05]  /*2420*/  IADD3 R20, PT, PT, R16, -R21, RZ ;  /* 0x8000001510147210 */ /* 0x000fca0007ffe0ff */
[----:B------:R-:W-:Y:S02]  /*2430*/  IMAD R20, R20, R18, R5 ;  /* 0x0000001214147224 */ /* 0x000fe400078e0205 */
[----:B------:R-:W-:Y:S02]  /*2440*/  @P0 IADD3 R16, PT, PT, R16, -R17, -R21 ;  /* 0x8000001110100210 */ /* 0x000fe40007ffe815 */
[----:B------:R-:W-:-:S03]  /*2450*/  IMAD R17, R20, R19, RZ ;  /* 0x0000001314117224 */ /* 0x000fc600078e02ff */
[----:B------:R-:W-:Y:S01]  /*2460*/  @P0 IMAD R16, R16, R18, R5 ;  /* 0x0000001210100224 */ /* 0x000fe200078e0205 */
[----:B------:R-:W-:Y:S02]  /*2470*/  SHF.R.S32.HI R18, RZ, 0x1f, R6 ;  /* 0x0000001fff127819 */ /* 0x000fe40000011406 */
[----:B------:R-:W-:Y:S01]  /*2480*/  IADD3 R20, P1, PT, R17, R6, RZ ;  /* 0x0000000611147210 */ /* 0x000fe20007f3e0ff */
[----:B------:R-:W-:-:S03]  /*2490*/  @P0 IMAD R19, R16, R19, RZ ;  /* 0x0000001310130224 */ /* 0x000fc600078e02ff */
[----:B------:R-:W-:Y:S02]  /*24a0*/  LEA.HI.X.SX32 R17, R17, R18, 0x1, P1 ;  /* 0x0000001211117211 */ /* 0x000fe400008f0eff */
[C---:B------:R-:W-:Y:S02]  /*24b0*/  @P0 IADD3 R6, P2, PT, R19.reuse, R6, RZ ;  /* 0x0000000613060210 */ /* 0x040fe40007f5e0ff */
[----:B0-----:R-:W-:Y:S02]  /*24c0*/  LEA R16, P1, R20, UR8, 0x2 ;  /* 0x0000000814107c11 */ /* 0x001fe4000f8210ff */
[----:B------:R-:W-:Y:S02]  /*24d0*/  @P0 LEA.HI.X.SX32 R19, R19, R18, 0x1, P2 ;  /* 0x0000001213130211 */ /* 0x000fe400010f0eff */
[----:B------:R-:W-:Y:S02]  /*24e0*/  @P0 LEA R18, P2, R6, UR8, 0x2 ;  /* 0x0000000806120c11 */ /* 0x000fe4000f8410ff */
[----:B------:R-:W-:-:S02]  /*24f0*/  LEA.HI.X R17, R20, UR9, R17, 0x2, P1 ;  /* 0x0000000914117c11 */ /* 0x000fc400088f1411 */
[----:B------:R-:W-:-:S04]  /*2500*/  @P0 LEA.HI.X R19, R6, UR9, R19, 0x2, P2 ;  /* 0x0000000906130c11 */ /* 0x000fc800090f1413 */
[----:B------:R-:W2:Y:S04]  /*2510*/  LDG.E R17, desc[UR10][R16.64+0x4] ;  /* 0x0000040a10117981 */ /* 0x000ea8000c1e1900 */
[----:B------:R-:W3:Y:S01]  /*2520*/  @P0 LDG.E R19, desc[UR10][R18.64+0x8] ;  /* 0x0000080a12130981 */ /* 0x000ee2000c1e1900 */
[----:B--2---:R-:W-:-:S04]  /*2530*/  FADD R44, R44, R17 ;  /* 0x000000112c2c7221 */ /* 0x004fc80000000000 */
[----:B---3--:R-:W-:-:S07]  /*2540*/  @P0 FADD R44, R44, R19 ;  /* 0x000000132c2c0221 */ /* 0x008fce0000000000 */
.L_x_7:
[----:B------:R-:W-:Y:S05]  /*2550*/  BSYNC.RECONVERGENT B0 ;  /* 0x0000000000007941 */ /* 0x000fea0003800200 */
.L_x_6:
[----:B------:R-:W-:-:S05]  /*2560*/  VIADD R5, R5, 0x1 ;  /* 0x0000000105057836 */ /* 0x000fca0000000000 */
[----:B------:R-:W-:-:S13]  /*2570*/  ISETP.NE.AND P0, PT, R5, R4, PT ;  /* 0x000000040500720c */ /* 0x000fda0003f05270 */
[----:B------:R-:W-:Y:S05]  /*2580*/  @P0 BRA `(.L_x_15) ;  /* 0xffffffe400f80947 */ /* 0x000fea000383ffff */
.L_x_5:
[----:B------:R-:W-:Y:S05]  /*2590*/  BSYNC.RECONVERGENT B1 ;  /* 0x0000000000017941 */ /* 0x000fea0003800200 */
.L_x_4:
[----:B------:R-:W0:Y:S01]  /*25a0*/  LDC.64 R2, c[0x0][0x388] ;  /* 0x0000e200ff027b82 */ /* 0x000e220000000a00 */
[----:B------:R-:W1:Y:S01]  /*25b0*/  LDCU UR7, c[0x0][0x390] ;  /* 0x00007200ff0777ac */ /* 0x000e620008000800 */
[C---:B0-----:R-:W-:Y:S01]  /*25c0*/  IMAD.WIDE R2, R0.reuse, 0x4, R2 ;  /* 0x0000000400027825 */ /* 0x041fe200078e0202 */
[----:B------:R-:W-:-:S04]  /*25d0*/  IADD3 R0, PT, PT, R0, UR4, RZ ;  /* 0x0000000400007c10 */ /* 0x000fc8000fffe0ff */
[----:B------:R0:W-:Y:S01]  /*25e0*/  STG.E desc[UR10][R2.64], R44 ;  /* 0x0000002c02007986 */ /* 0x0001e2000c10190a */
[----:B-1----:R-:W-:-:S13]  /*25f0*/  ISETP.GE.AND P0, PT, R0, UR7, PT ;  /* 0x0000000700007c0c */ /* 0x002fda000bf06270 */
[----:B0-----:R-:W-:Y:S05]  /*2600*/  @!P0 BRA `(.L_x_16) ;  /* 0xffffffd800c48947 */ /* 0x001fea000383ffff */
[----:B------:R-:W-:Y:S05]  /*2610*/  EXIT ;  /* 0x000000000000794d */ /* 0x000fea0003800000 */
.L_x_17:
[----:B------:R-:W-:-:S00]  /*2620*/  BRA `(.L_x_17) ;  /* 0xfffffffc00fc7947 */ /* 0x000fc0000383ffff */
[----:B------:R-:W-:-:S00]  /*2630*/  NOP ;  /* 0x0000000000007918 */ /* 0x000fc00000000000 */
        /* <DEDUP_REMOVED lines=12> */
.L_x_36:


//--------------------- .text.col2im_gpu_kernel   --------------------------
	.section	.text.col2im_gpu_kernel,"ax",@progbits
	.align	128
        .global         col2im_gpu_kernel
        .type           col2im_gpu_kernel,@function
        .size           col2im_gpu_kernel,(.L_x_37 - col2im_gpu_kernel)
        .other          col2im_gpu_kernel,@"STO_CUDA_ENTRY STV_DEFAULT"
col2im_gpu_kernel:
.text.col2im_gpu_kernel:
[----:B------:R-:W-:Y:S01]  /*0000*/  LDC R1, c[0x0][0x37c] ;  /* 0x0000df00ff017b82 */ /* 0x000fe20000000800 */
[----:B------:R-:W0:Y:S07]  /*0010*/  S2R R3, SR_TID.X ;  /* 0x0000000000037919 */ /* 0x000e2e0000002100 */
[----:B------:R-:W0:Y:S01]  /*0020*/  S2UR UR4, SR_CTAID.X ;  /* 0x00000000000479c3 */ /* 0x000e220000002500 */
[----:B------:R-:W1:Y:S07]  /*0030*/  LDCU UR5, c[0x0][0x390] ;  /* 0x00007200ff0577ac */ /* 0x000e6e0008000800 */
[----:B------:R-:W0:Y:S02]  /*0040*/  LDC R4, c[0x0][0x360] ;  /* 0x0000d800ff047b82 */ /* 0x000e240000000800 */
[----:B0-----:R-:W-:-:S05]  /*0050*/  IMAD R3, R4, UR4, R3 ;  /* 0x0000000404037c24 */ /* 0x001fca000f8e0203 */
[----:B-1----:R-:W-:-:S13]  /*0060*/  ISETP.GE.AND P0, PT, R3, UR5, PT ;  /* 0x0000000503007c0c */ /* 0x002fda000bf06270 */
[----:B------:R-:W-:Y:S05]  /*0070*/  @P0 EXIT ;  /* 0x000000000000094d */ /* 0x000fea0003800000 */
[----:B------:R-:W0:Y:S01]  /*0080*/  LDCU.64 UR4, c[0x0][0x3a8] ;  /* 0x00007500ff0477ac */ /* 0x000e220008000a00 */
[----:B------:R-:W1:Y:S01]  /*0090*/  LDC R5, c[0x0][0x3b0] ;  /* 0x0000ec00ff057b82 */ /* 0x000e620000000800 */
[----:B------:R-:W-:Y:S01]  /*00a0*/  MOV R7, 0xfffffff0 ;  /* 0xfffffff000077802 */ /* 0x000fe20000000f00 */
[----:B------:R-:W2:Y:S01]  /*00b0*/  LDCU UR6, c[0x0][0x3a0] ;  /* 0x00007400ff0677ac */ /* 0x000ea20008000800 */
[----:B------:R-:W3:Y:S05]  /*00c0*/  LDCU UR9, c[0x0][0x398] ;  /* 0x00007300ff0977ac */ /* 0x000eea0008000800 */
[----:B------:R-:W3:Y:S01]  /*00d0*/  LDC R6, c[0x0][0x394] ;  /* 0x0000e500ff067b82 */ /* 0x000ee20000000800 */
[----:B------:R-:W4:Y:S01]  /*00e0*/  LDCU UR8, c[0x0][0x370] ;  /* 0x00006e00ff0877ac */ /* 0x000f220008000800 */
[----:B------:R-:W1:Y:S01]  /*00f0*/  LDCU.64 UR10, c[0x0][0x358] ;  /* 0x00006b00ff0a77ac */ /* 0x000e620008000a00 */
[----:B0-----:R-:W-:-:S02]  /*0100*/  UIADD3 UR7, UPT, UPT, URZ, -UR4, URZ ;  /* 0x80000004ff077290 */ /* 0x001fc4000fffe0ff */
[----:B------:R-:W-:Y:S02]  /*0110*/  UIMAD UR4, UR4, UR5, URZ ;  /* 0x00000005040472a4 */ /* 0x000fe4000f8e02ff */
[----:B--2---:R-:W-:-:S04]  /*0120*/  UIMAD UR6, UR7, UR6, URZ ;  /* 0x00000006070672a4 */ /* 0x004fc8000f8e02ff */
[----:B------:R-:W-:Y:S01]  /*0130*/  IADD3 R0, PT, PT, RZ, -UR4, RZ ;  /* 0x80000004ff007c10 */ /* 0x000fe2000fffe0ff */
[----:B-1----:R-:W-:Y:S01]  /*0140*/  IMAD R2, R5, UR4, RZ ;  /* 0x0000000405027c24 */ /* 0x002fe2000f8e02ff */
[----:B------:R-:W-:Y:S01]  /*0150*/  UIMAD UR4, UR6, UR5, 0x1 ;  /* 0x00000001060474a4 */ /* 0x000fe2000f8e0205 */
[----:B----4-:R-:W-:Y:S02]  /*0160*/  IMAD R4, R4, UR8, RZ ;  /* 0x0000000804047c24 */ /* 0x010fe4000f8e02ff */
[----:B------:R-:W-:Y:S02]  /*0170*/  IMAD R0, R0, R5, 0x1 ;  /* 0x0000000100007424 */ /* 0x000fe400078e0205 */
[----:B------:R-:W-:Y:S02]  /*0180*/  IMAD R2, R2, R7, 0x10 ;  /* 0x0000001002027424 */ /* 0x000fe400078e0207 */
[----:B---3--:R-:W-:-:S07]  /*0190*/  IMAD R6, R6, UR9, RZ ;  /* 0x0000000906067c24 */ /* 0x008fce000f8e02ff */
.L_x_34:
[----:B------:R-:W0:Y:S01]  /*01a0*/  LDC R10, c[0x0][0x398] ;  /* 0x0000e600ff0a7b82 */ /* 0x000e220000000800 */
[----:B------:R-:W-:Y:S01]  /*01b0*/  IABS R16, R6 ;  /* 0x0000000600107213 */ /* 0x000fe20000000000 */
[----:B------:R-:W1:Y:S01]  /*01c0*/  LDCU UR5, c[0x0][0x3a4] ;  /* 0x00007480ff0577ac */ /* 0x000e620008000800 */
[----:B------:R-:W-:Y:S02]  /*01d0*/  BSSY.RECONVERGENT B0, `(.L_x_18) ;  /* 0x0000095000007945 */ /* 0x000fe40003800200 */
[----:B------:R-:W2:Y:S03]  /*01e0*/  I2F.RP R18, R16 ;  /* 0x0000001000127306 */ /* 0x000ea60000209400 */
[----:B------:R-:W3:Y:S05]  /*01f0*/  LDC R7, c[0x0][0x394] ;  /* 0x0000e500ff077b82 */ /* 0x000eea0000000800 */
[----:B--2---:R-:W-:Y:S01]  /*0200*/  MUFU.RCP R18, R18 ;  /* 0x0000001200127308 */ /* 0x004fe20000001000 */
[----:B0-----:R-:W-:-:S07]  /*0210*/  IABS R13, R10 ;  /* 0x0000000a000d7213 */ /* 0x001fce0000000000 */
[----:B------:R-:W0:Y:S01]  /*0220*/  I2F.RP R5, R13 ;  /* 0x0000000d00057306 */ /* 0x000e220000209400 */
[----:B---3--:R-:W-:-:S07]  /*0230*/  IABS R14, R7 ;  /* 0x00000007000e7213 */ /* 0x008fce0000000000 */
[----:B0-----:R-:W0:Y:S02]  /*0240*/  MUFU.RCP R5, R5 ;  /* 0x0000000500057308 */ /* 0x001e240000001000 */
[----:B0-----:R-:W-:Y:S01]  /*0250*/  VIADD R8, R5, 0xffffffe ;  /* 0x0ffffffe05087836 */ /* 0x001fe20000000000 */
[----:B------:R-:W-:-:S05]  /*0260*/  IABS R5, R3 ;  /* 0x0000000300057213 */ /* 0x000fca0000000000 */
[----:B------:R0:W2:Y:S02]  /*0270*/  F2I.FTZ.U32.TRUNC.NTZ R9, R8 ;  /* 0x0000000800097305 */ /* 0x0000a4000021f000 */
[----:B0-----:R-:W-:Y:S01]  /*0280*/  HFMA2 R8, -RZ, RZ, 0, 0 ;  /* 0x00000000ff087431 */ /* 0x001fe200000001ff */
[----:B--2---:R-:W-:-:S05]  /*0290*/  IADD3 R12, PT, PT, RZ, -R9, RZ ;  /* 0x80000009ff0c7210 */ /* 0x004fca0007ffe0ff */
[----:B------:R-:W-:-:S04]  /*02a0*/  IMAD R11, R12, R13, RZ ;  /* 0x0000000d0c0b7224 */ /* 0x000fc800078e02ff */
[----:B------:R-:W-:Y:S02]  /*02b0*/  IMAD.HI.U32 R12, R9, R11, R8 ;  /* 0x0000000b090c7227 */ /* 0x000fe400078e0008 */
[----:B------:R-:W0:Y:S04]  /*02c0*/  I2F.RP R11, R14 ;  /* 0x0000000e000b7306 */ /* 0x000e280000209400 */
[----:B------:R-:W-:Y:S02]  /*02d0*/  IMAD.HI.U32 R15, R12, R5, RZ ;  /* 0x000000050c0f7227 */ /* 0x000fe400078e00ff */
[----:B------:R-:W2:Y:S02]  /*02e0*/  LDC R12, c[0x0][0x3a8] ;  /* 0x0000ea00ff0c7b82 */ /* 0x000ea40000000800 */
[----:B------:R-:W-:-:S04]  /*02f0*/  IMAD.MOV R8, RZ, RZ, -R15 ;  /* 0x000000ffff087224 */ /* 0x000fc800078e0a0f */
[C---:B------:R-:W-:Y:S01]  /*0300*/  IMAD R8, R13.reuse, R8, R5 ;  /* 0x000000080d087224 */ /* 0x040fe200078e0205 */
[----:B0-----:R-:W0:Y:S04]  /*0310*/  MUFU.RCP R11, R11 ;  /* 0x0000000b000b7308 */ /* 0x001e280000001000 */
[----:B------:R-:W-:-:S13]  /*0320*/  ISETP.GT.U32.AND P1, PT, R13, R8, PT ;  /* 0x000000080d00720c */ /* 0x000fda0003f24070 */
[-C--:B------:R-:W-:Y:S01]  /*0330*/  @!P1 IADD3 R8, PT, PT, R8, -R13.reuse, RZ ;  /* 0x8000000d08089210 */ /* 0x080fe20007ffe0ff */
[----:B------:R-:W-:Y:S01]  /*0340*/  @!P1 VIADD R15, R15, 0x1 ;  /* 0x000000010f0f9836 */ /* 0x000fe20000000000 */
[----:B0-----:R-:W-:Y:S02]  /*0350*/  IADD3 R9, PT, PT, R11, 0xffffffe, RZ ;  /* 0x0ffffffe0b097810 */ /* 0x001fe40007ffe0ff */
[----:B------:R-:W-:Y:S02]  /*0360*/  ISETP.GE.U32.AND P0, PT, R8, R13, PT ;  /* 0x0000000d0800720c */ /* 0x000fe40003f06070 */
[----:B------:R-:W-:Y:S02]  /*0370*/  LOP3.LUT R8, R3, R10, RZ, 0x3c, !PT ;  /* 0x0000000a03087212 */ /* 0x000fe400078e3cff */
[----:B------:R-:W0:Y:S01]  /*0380*/  F2I.FTZ.U32.TRUNC.NTZ R9, R9 ;  /* 0x0000000900097305 */ /* 0x000e22000021f000 */
[----:B------:R-:W-:Y:S02]  /*0390*/  ISETP.NE.AND P1, PT, R10, RZ, PT ;  /* 0x000000ff0a00720c */ /* 0x000fe40003f25270 */
[----:B------:R-:W-:-:S02]  /*03a0*/  ISETP.GE.AND P2, PT, R8, RZ, PT ;  /* 0x000000ff0800720c */ /* 0x000fc40003f46270 */
[----:B------:R-:W-:Y:S02]  /*03b0*/  MOV R8, RZ ;  /* 0x000000ff00087202 */ /* 0x000fe40000000f00 */
[----:B--2---:R-:W-:Y:S02]  /*03c0*/  IABS R13, R12 ;  /* 0x0000000c000d7213 */ /* 0x004fe40000000000 */
[----:B------:R-:W-:Y:S02]  /*03d0*/  @P0 IADD3 R15, PT, PT, R15, 0x1, RZ ;  /* 0x000000010f0f0810 */ /* 0x000fe40007ffe0ff */
[----:B------:R-:W2:Y:S01]  /*03e0*/  I2F.RP R19, R13 ;  /* 0x0000000d00137306 */ /* 0x000ea20000209400 */
[----:B0-----:R-:W-:-:S04]  /*03f0*/  IADD3 R11, PT, PT, RZ, -R9, RZ ;  /* 0x80000009ff0b7210 */ /* 0x001fc80007ffe0ff */
[----:B------:R-:W-:Y:S01]  /*0400*/  @!P2 IMAD.MOV R15, RZ, RZ, -R15 ;  /* 0x000000ffff0fa224 */ /* 0x000fe200078e0a0f */
[----:B------:R-:W-:Y:S01]  /*0410*/  @!P1 LOP3.LUT R15, RZ, R10, RZ, 0x33, !PT ;  /* 0x0000000aff0f9212 */ /* 0x000fe200078e33ff */
[----:B------:R-:W-:-:S03]  /*0420*/  IMAD R11, R11, R14, RZ ;  /* 0x0000000e0b0b7224 */ /* 0x000fc600078e02ff */
[----:B------:R-:W-:Y:S02]  /*0430*/  IABS R17, R15 ;  /* 0x0000000f00117213 */ /* 0x000fe40000000000 */
[----:B------:R-:W-:Y:S01]  /*0440*/  ISETP.GE.AND P2, PT, R15, RZ, PT ;  /* 0x000000ff0f00720c */ /* 0x000fe20003f46270 */
[----:B------:R-:W-:Y:S01]  /*0450*/  IMAD.HI.U32 R8, R9, R11, R8 ;  /* 0x0000000b09087227 */ /* 0x000fe200078e0008 */
[----:B--2---:R-:W0:Y:S03]  /*0460*/  MUFU.RCP R19, R19 ;  /* 0x0000001300137308 */ /* 0x004e260000001000 */
[----:B------:R-:W-:Y:S01]  /*0470*/  VIADD R11, R18, 0xffffffe ;  /* 0x0ffffffe120b7836 */ /* 0x000fe20000000000 */
[----:B------:R-:W-:Y:S01]  /*0480*/  IABS R18, R6 ;  /* 0x0000000600127213 */ /* 0x000fe20000000000 */
[----:B------:R-:W-:-:S03]  /*0490*/  IMAD.HI.U32 R8, R8, R17, RZ ;  /* 0x0000001108087227 */ /* 0x000fc600078e00ff */
[----:B------:R-:W-:Y:S01]  /*04a0*/  IADD3 R18, PT, PT, RZ, -R18, RZ ;  /* 0x80000012ff127210 */ /* 0x000fe20007ffe0ff */
[----:B------:R-:W2:Y:S01]  /*04b0*/  F2I.FTZ.U32.TRUNC.NTZ R11, R11 ;  /* 0x0000000b000b7305 */ /* 0x000ea2000021f000 */
[----:B------:R-:W-:-:S05]  /*04c0*/  IADD3 R8, PT, PT, -R8, RZ, RZ ;  /* 0x000000ff08087210 */ /* 0x000fca0007ffe1ff */
[C---:B------:R-:W-:Y:S01]  /*04d0*/  IMAD R17, R14.reuse, R8, R17 ;  /* 0x000000080e117224 */ /* 0x040fe200078e0211 */
[----:B------:R-:W-:Y:S02]  /*04e0*/  IADD3 R8, PT, PT, -R15, RZ, RZ ;  /* 0x000000ff0f087210 */ /* 0x000fe40007ffe1ff */
[----:B0-----:R-:W-:Y:S02]  /*04f0*/  IADD3 R9, PT, PT, R19, 0xffffffe, RZ ;  /* 0x0ffffffe13097810 */ /* 0x001fe40007ffe0ff */
[----:B------:R-:W-:-:S04]  /*0500*/  ISETP.GT.U32.AND P0, PT, R14, R17, PT ;  /* 0x000000110e00720c */ /* 0x000fc80003f04070 */
[----:B------:R-:W0:Y:S01]  /*0510*/  F2I.FTZ.U32.TRUNC.NTZ R9, R9 ;  /* 0x0000000900097305 */ /* 0x000e22000021f000 */
[----:B--2---:R-:W-:-:S05]  /*0520*/  IADD3 R19, PT, PT, RZ, -R11, RZ ;  /* 0x8000000bff137210 */ /* 0x004fca0007ffe0ff */
[----:B------:R-:W-:-:S03]  /*0530*/  IMAD R19, R19, R16, RZ ;  /* 0x0000001013137224 */ /* 0x000fc600078e02ff */
[----:B------:R-:W-:Y:S02]  /*0540*/  @!P0 IADD3 R17, PT, PT, R17, -R14, RZ ;  /* 0x8000000e11118210 */ /* 0x000fe40007ffe0ff */
[----:B------:R-:W-:Y:S02]  /*0550*/  ISETP.NE.AND P0, PT, R7, RZ, PT ;  /* 0x000000ff0700720c */ /* 0x000fe40003f05270 */
[----:B------:R-:W-:-:S13]  /*0560*/  ISETP.GT.U32.AND P1, PT, R14, R17, PT ;  /* 0x000000110e00720c */ /* 0x000fda0003f24070 */
[----:B------:R-:W-:-:S04]  /*0570*/  @!P1 IMAD.IADD R17, R17, 0x1, -R14 ;  /* 0x0000000111119824 */ /* 0x000fc800078e0a0e */
[----:B------:R-:W-:Y:S02]  /*0580*/  IMAD.MOV.U32 R15, RZ, RZ, R17 ;  /* 0x000000ffff0f7224 */ /* 0x000fe400078e0011 */
[----:B------:R-:W-:Y:S01]  /*0590*/  IMAD R17, R10, R8, R3 ;  /* 0x000000080a117224 */ /* 0x000fe200078e0203 */
[----:B0-----:R-:W-:Y:S01]  /*05a0*/  IADD3 R8, PT, PT, RZ, -R9, RZ ;  /* 0x80000009ff087210 */ /* 0x001fe20007ffe0ff */
[----:B------:R-:W-:Y:S01]  /*05b0*/  IMAD.MOV.U32 R10, RZ, RZ, RZ ;  /* 0x000000ffff0a7224 */ /* 0x000fe200078e00ff */
[----:B------:R-:W-:Y:S02]  /*05c0*/  @!P2 IADD3 R15, PT, PT, -R15, RZ, RZ ;  /* 0x000000ff0f0fa210 */ /* 0x000fe40007ffe1ff */
[----:B-1----:R-:W-:Y:S01]  /*05d0*/  IADD3 R17, PT, PT, R17, UR5, RZ ;  /* 0x0000000511117c10 */ /* 0x002fe2000fffe0ff */
[----:B------:R-:W-:Y:S01]  /*05e0*/  IMAD.HI.U32 R10, R11, R19, R10 ;  /* 0x000000130b0a7227 */ /* 0x000fe200078e000a */
[----:B------:R-:W-:Y:S02]  /*05f0*/  @!P0 LOP3.LUT R15, RZ, R7, RZ, 0x33, !PT ;  /* 0x00000007ff0f8212 */ /* 0x000fe400078e33ff */
[----:B------:R-:W-:Y:S01]  /*0600*/  IABS R11, R17 ;  /* 0x00000011000b7213 */ /* 0x000fe20000000000 */
[----:B------:R-:W-:Y:S01]  /*0610*/  IMAD R7, R8, R13, RZ ;  /* 0x0000000d08077224 */ /* 0x000fe200078e02ff */
[----:B------:R-:W-:Y:S01]  /*0620*/  IADD3 R15, PT, PT, R15, UR5, RZ ;  /* 0x000000050f0f7c10 */ /* 0x000fe2000fffe0ff */
[----:B------:R-:W-:Y:S01]  /*0630*/  IMAD.MOV.U32 R8, RZ, RZ, RZ ;  /* 0x000000ffff087224 */ /* 0x000fe200078e00ff */
[----:B------:R-:W-:-:S02]  /*0640*/  LOP3.LUT R19, RZ, R12, RZ, 0x33, !PT ;  /* 0x0000000cff137212 */ /* 0x000fc400078e33ff */
[----:B------:R-:W-:Y:S01]  /*0650*/  IABS R14, R15 ;  /* 0x0000000f000e7213 */ /* 0x000fe20000000000 */
[----:B------:R-:W-:Y:S01]  /*0660*/  IMAD.HI.U32 R9, R9, R7, R8 ;  /* 0x0000000709097227 */ /* 0x000fe200078e0008 */
[----:B------:R-:W-:-:S03]  /*0670*/  MOV R8, R11 ;  /* 0x0000000b00087202 */ /* 0x000fc60000000f00 */
[----:B------:R-:W-:Y:S02]  /*0680*/  IMAD.MOV.U32 R11, RZ, RZ, R18 ;  /* 0x000000ffff0b7224 */ /* 0x000fe400078e0012 */
[----:B------:R-:W-:-:S04]  /*0690*/  IMAD.HI.U32 R18, R10, R5, RZ ;  /* 0x000000050a127227 */ /* 0x000fc800078e00ff */
[----:B------:R-:W-:Y:S02]  /*06a0*/  IMAD R5, R18, R11, R5 ;  /* 0x0000000b12057224 */ /* 0x000fe400078e0205 */
[----:B------:R-:W-:-:S03]  /*06b0*/  IMAD.HI.U32 R20, R9, R8, RZ ;  /* 0x0000000809147227 */ /* 0x000fc600078e00ff */
[----:B------:R-:W-:Y:S01]  /*06c0*/  ISETP.GT.U32.AND P3, PT, R16, R5, PT ;  /* 0x000000051000720c */ /* 0x000fe20003f64070 */
[----:B------:R-:W-:Y:S01]  /*06d0*/  IMAD.HI.U32 R7, R9, R14, RZ ;  /* 0x0000000e09077227 */ /* 0x000fe200078e00ff */
[----:B------:R-:W-:-:S04]  /*06e0*/  IADD3 R10, PT, PT, -R20, RZ, RZ ;  /* 0x000000ff140a7210 */ /* 0x000fc80007ffe1ff */
[----:B------:R-:W-:Y:S01]  /*06f0*/  IADD3 R11, PT, PT, -R7, RZ, RZ ;  /* 0x000000ff070b7210 */ /* 0x000fe20007ffe1ff */
[----:B------:R-:W-:-:S04]  /*0700*/  IMAD R8, R13, R10, R8 ;  /* 0x0000000a0d087224 */ /* 0x000fc800078e0208 */
[C---:B------:R-:W-:Y:S01]  /*0710*/  IMAD R10, R13.reuse, R11, R14 ;  /* 0x0000000b0d0a7224 */ /* 0x040fe200078e020e */
[----:B------:R-:W-:Y:S01]  /*0720*/  ISETP.GT.U32.AND P1, PT, R13, R8, PT ;  /* 0x000000080d00720c */ /* 0x000fe20003f24070 */
[----:B------:R-:W-:Y:S01]  /*0730*/  @!P3 IMAD.IADD R5, R5, 0x1, -R16 ;  /* 0x000000010505b824 */ /* 0x000fe200078e0a10 */
[----:B------:R-:W0:Y:S01]  /*0740*/  LDC R14, c[0x0][0x3ac] ;  /* 0x0000eb00ff0e7b82 */ /* 0x000e220000000800 */
[----:B------:R-:W-:Y:S01]  /*0750*/  @!P3 VIADD R18, R18, 0x1 ;  /* 0x000000011212b836 */ /* 0x000fe20000000000 */
[----:B------:R-:W-:Y:S02]  /*0760*/  ISETP.GT.U32.AND P4, PT, R13, R10, PT ;  /* 0x0000000a0d00720c */ /* 0x000fe40003f84070 */
[----:B------:R-:W-:Y:S02]  /*0770*/  ISETP.GE.U32.AND P5, PT, R5, R16, PT ;  /* 0x000000100500720c */ /* 0x000fe40003fa6070 */
[----:B------:R-:W-:Y:S02]  /*0780*/  LOP3.LUT R5, R3, R6, RZ, 0x3c, !PT ;  /* 0x0000000603057212 */ /* 0x000fe400078e3cff */
[----:B------:R-:W1:Y:S01]  /*0790*/  LDC R16, c[0x0][0x3a0] ;  /* 0x0000e800ff107b82 */ /* 0x000e620000000800 */
[----:B------:R-:W-:-:S02]  /*07a0*/  ISETP.NE.AND P3, PT, R6, RZ, PT ;  /* 0x000000ff0600720c */ /* 0x000fc40003f65270 */
[-C--:B------:R-:W-:Y:S01]  /*07b0*/  @!P1 IADD3 R8, PT, PT, R8, -R13.reuse, RZ ;  /* 0x8000000d08089210 */ /* 0x080fe20007ffe0ff */
[----:B------:R-:W-:Y:S01]  /*07c0*/  @!P1 VIADD R20, R20, 0x1 ;  /* 0x0000000114149836 */ /* 0x000fe20000000000 */
[----:B------:R-:W-:Y:S02]  /*07d0*/  ISETP.GE.AND P0, PT, R5, RZ, PT ;  /* 0x000000ff0500720c */ /* 0x000fe40003f06270 */
[-C--:B------:R-:W-:Y:S02]  /*07e0*/  @!P4 IADD3 R10, PT, PT, R10, -R13.reuse, RZ ;  /* 0x8000000d0a0ac210 */ /* 0x080fe40007ffe0ff */
[-C--:B------:R-:W-:Y:S02]  /*07f0*/  ISETP.GE.U32.AND P2, PT, R8, R13.reuse, PT ;  /* 0x0000000d0800720c */ /* 0x080fe40003f46070 */
[----:B------:R-:W-:Y:S02]  /*0800*/  ISETP.GE.U32.AND P6, PT, R10, R13, PT ;  /* 0x0000000d0a00720c */ /* 0x000fe40003fc6070 */
[----:B------:R-:W-:-:S02]  /*0810*/  LOP3.LUT R8, R15, R12, RZ, 0x3c, !PT ;  /* 0x0000000c0f087212 */ /* 0x000fc400078e3cff */
[----:B------:R-:W-:Y:S02]  /*0820*/  @P5 IADD3 R18, PT, PT, R18, 0x1, RZ ;  /* 0x0000000112125810 */ /* 0x000fe40007ffe0ff */
[----:B------:R-:W-:Y:S02]  /*0830*/  @!P4 IADD3 R7, PT, PT, R7, 0x1, RZ ;  /* 0x000000010707c810 */ /* 0x000fe40007ffe0ff */
[----:B------:R-:W-:Y:S01]  /*0840*/  ISETP.GE.AND P4, PT, R8, RZ, PT ;  /* 0x000000ff0800720c */ /* 0x000fe20003f86270 */
[----:B------:R-:W-:Y:S01]  /*0850*/  IMAD.MOV.U32 R21, RZ, RZ, R18 ;  /* 0x000000ffff157224 */ /* 0x000fe200078e0012 */
[----:B------:R-:W-:Y:S01]  /*0860*/  LOP3.LUT R5, R17, R12, RZ, 0x3c, !PT ;  /* 0x0000000c11057212 */ /* 0x000fe200078e3cff */
[----:B------:R-:W2:Y:S01]  /*0870*/  LDC R18, c[0x0][0x3b0] ;  /* 0x0000ec00ff127b82 */ /* 0x000ea20000000800 */
[----:B------:R-:W-:Y:S02]  /*0880*/  @P2 IADD3 R20, PT, PT, R20, 0x1, RZ ;  /* 0x0000000114142810 */ /* 0x000fe40007ffe0ff */
[----:B------:R-:W-:-:S02]  /*0890*/  @P6 IADD3 R7, PT, PT, R7, 0x1, RZ ;  /* 0x0000000107076810 */ /* 0x000fc40007ffe0ff */
[----:B-1----:R-:W-:Y:S02]  /*08a0*/  ISETP.GE.AND P1, PT, R17, R16, PT ;  /* 0x000000101100720c */ /* 0x002fe40003f26270 */
[----:B------:R-:W-:Y:S01]  /*08b0*/  ISETP.GE.AND P5, PT, R5, RZ, PT ;  /* 0x000000ff0500720c */ /* 0x000fe20003fa6270 */
[----:B------:R-:W-:Y:S01]  /*08c0*/  IMAD.MOV.U32 R5, RZ, RZ, RZ ;  /* 0x000000ffff057224 */ /* 0x000fe200078e00ff */
[----:B------:R-:W-:Y:S02]  /*08d0*/  ISETP.NE.AND P6, PT, R12, RZ, PT ;  /* 0x000000ff0c00720c */ /* 0x000fe40003fc5270 */
[----:B------:R-:W-:Y:S02]  /*08e0*/  @!P4 IADD3 R7, PT, PT, -R7, RZ, RZ ;  /* 0x000000ff0707c210 */ /* 0x000fe40007ffe1ff */
[----:B------:R-:W-:Y:S02]  /*08f0*/  @!P0 IADD3 R21, PT, PT, -R21, RZ, RZ ;  /* 0x000000ff15158210 */ /* 0x000fe40007ffe1ff */
[----:B------:R-:W-:-:S02]  /*0900*/  SEL R7, R19, R7, !P6 ;  /* 0x0000000713077207 */ /* 0x000fc40007000000 */
[----:B------:R-:W-:Y:S02]  /*0910*/  @!P3 LOP3.LUT R21, RZ, R6, RZ, 0x33, !PT ;  /* 0x00000006ff15b212 */ /* 0x000fe400078e33ff */
[----:B0-----:R-:W-:Y:S01]  /*0920*/  VIADDMNMX R8, R7, 0x1, R14, PT ;  /* 0x0000000107087846 */ /* 0x001fe2000380010e */
[----:B------:R-:W-:Y:S01]  /*0930*/  HFMA2 R7, -RZ, RZ, 0, 0 ;  /* 0x00000000ff077431 */ /* 0x000fe200000001ff */
[-C--:B------:R-:W-:Y:S01]  /*0940*/  ISETP.GE.AND P0, PT, R15, R16.reuse, PT ;  /* 0x000000100f00720c */ /* 0x080fe20003f06270 */
[----:B------:R-:W-:Y:S01]  /*0950*/  IMAD R21, R21, R16, R15 ;  /* 0x0000001015157224 */ /* 0x000fe200078e020f */
[----:B------:R-:W-:Y:S01]  /*0960*/  @!P5 IADD3 R20, PT, PT, -R20, RZ, RZ ;  /* 0x000000ff1414d210 */ /* 0x000fe20007ffe1ff */
[----:B------:R-:W-:Y:S10]  /*0970*/  @!P1 BRA `(.L_x_19) ;  /* 0x0000000000689947 */ /* 0x000ff40003800000 */
[----:B------:R-:W0:Y:S01]  /*0980*/  LDC R7, c[0x0][0x3a8] ;  /* 0x0000ea00ff077b82 */ /* 0x000e220000000800 */
[----:B------:R-:W-:Y:S02]  /*0990*/  IADD3 R24, PT, PT, R17, -R16, RZ ;  /* 0x8000001011187210 */ /* 0x000fe40007ffe0ff */
[----:B0-----:R-:W-:-:S04]  /*09a0*/  IABS R22, R7 ;  /* 0x0000000700167213 */ /* 0x001fc80000000000 */
[----:B------:R-:W0:Y:S08]  /*09b0*/  I2F.RP R23, R22 ;  /* 0x0000001600177306 */ /* 0x000e300000209400 */
[----:B0-----:R-:W0:Y:S02]  /*09c0*/  MUFU.RCP R23, R23 ;  /* 0x0000001700177308 */ /* 0x001e240000001000 */
[----:B0-----:R-:W-:-:S06]  /*09d0*/  VIADD R10, R23, 0xffffffe ;  /* 0x0ffffffe170a7836 */ /* 0x001fcc0000000000 */
[----:B------:R0:W1:Y:S02]  /*09e0*/  F2I.FTZ.U32.TRUNC.NTZ R11, R10 ;  /* 0x0000000a000b7305 */ /* 0x000064000021f000 */
[----:B0-----:R-:W-:Y:S01]  /*09f0*/  IMAD.MOV.U32 R10, RZ, RZ, RZ ;  /* 0x000000ffff0a7224 */ /* 0x001fe200078e00ff */
[----:B-1----:R-:W-:-:S05]  /*0a00*/  IADD3 R25, PT, PT, RZ, -R11, RZ ;  /* 0x8000000bff197210 */ /* 0x002fca0007ffe0ff */
[----:B------:R-:W-:-:S04]  /*0a10*/  IMAD R25, R25, R22, RZ ;  /* 0x0000001619197224 */ /* 0x000fc800078e02ff */
[----:B------:R-:W-:Y:S01]  /*0a20*/  IMAD.HI.U32 R11, R11, R25, R10 ;  /* 0x000000190b0b7227 */ /* 0x000fe200078e000a */
[----:B------:R-:W-:Y:S02]  /*0a30*/  IABS R25, R24 ;  /* 0x0000001800197213 */ /* 0x000fe40000000000 */
[----:B------:R-:W-:-:S03]  /*0a40*/  LOP3.LUT R24, R24, R7, RZ, 0x3c, !PT ;  /* 0x0000000718187212 */ /* 0x000fc600078e3cff */
[----:B------:R-:W-:Y:S01]  /*0a50*/  IMAD.HI.U32 R11, R11, R25, RZ ;  /* 0x000000190b0b7227 */ /* 0x000fe200078e00ff */
[----:B------:R-:W-:-:S04]  /*0a60*/  ISETP.GE.AND P3, PT, R24, RZ, PT ;  /* 0x000000ff1800720c */ /* 0x000fc80003f66270 */
[----:B------:R-:W-:-:S05]  /*0a70*/  IADD3 R23, PT, PT, -R11, RZ, RZ ;  /* 0x000000ff0b177210 */ /* 0x000fca0007ffe1ff */
[----:B------:R-:W-:-:S05]  /*0a80*/  IMAD R23, R22, R23, R25 ;  /* 0x0000001716177224 */ /* 0x000fca00078e0219 */
[----:B------:R-:W-:-:S13]  /*0a90*/  ISETP.GT.U32.AND P2, PT, R22, R23, PT ;  /* 0x000000171600720c */ /* 0x000fda0003f44070 */
[-C--:B------:R-:W-:Y:S01]  /*0aa0*/  @!P2 IADD3 R23, PT, PT, R23, -R22.reuse, RZ ;  /* 0x800000161717a210 */ /* 0x080fe20007ffe0ff */
[----:B------:R-:W-:Y:S01]  /*0ab0*/  @!P2 VIADD R11, R11, 0x1 ;  /* 0x000000010b0ba836 */ /* 0x000fe20000000000 */
[----:B------:R-:W-:Y:S02]  /*0ac0*/  ISETP.NE.AND P2, PT, R7, RZ, PT ;  /* 0x000000ff0700720c */ /* 0x000fe40003f45270 */
[----:B------:R-:W-:-:S13]  /*0ad0*/  ISETP.GE.U32.AND P1, PT, R23, R22, PT ;  /* 0x000000161700720c */ /* 0x000fda0003f26070 */
[----:B------:R-:W-:-:S04]  /*0ae0*/  @P1 IADD3 R11, PT, PT, R11, 0x1, RZ ;  /* 0x000000010b0b1810 */ /* 0x000fc80007ffe0ff */
[----:B------:R-:W-:Y:S02]  /*0af0*/  @!P3 IADD3 R11, PT, PT, -R11, RZ, RZ ;  /* 0x000000ff0b0bb210 */ /* 0x000fe40007ffe1ff */
[----:B------:R-:W-:-:S05]  /*0b00*/  @!P2 LOP3.LUT R11, RZ, R7, RZ, 0x33, !PT ;  /* 0x00000007ff0ba212 */ /* 0x000fca00078e33ff */
[----:B------:R-:W-:-:S07]  /*0b10*/  VIADD R7, R11, 0x1 ;  /* 0x000000010b077836 */ /* 0x000fce0000000000 */
.L_x_19:
[----:B------:R-:W-:Y:S05]  /*0b20*/  BSYNC.RECONVERGENT B0 ;  /* 0x0000000000007941 */ /* 0x000fea0003800200 */
.L_x_18:
[----:B------:R-:W-:Y:S04]  /*0b30*/  BSSY.RECONVERGENT B0, `(.L_x_20) ;  /* 0x0000011000007945 */ /* 0x000fe80003800200 */
[----:B------:R-:W-:Y:S05]  /*0b40*/  @!P0 BRA `(.L_x_21) ;  /* 0x00000000003c8947 */ /* 0x000fea0003800000 */
[----:B------:R-:W-:-:S04]  /*0b50*/  IADD3 R15, PT, PT, R15, -R16, RZ ;  /* 0x800000100f0f7210 */ /* 0x000fc80007ffe0ff */
[----:B------:R-:W-:Y:S02]  /*0b60*/  IABS R10, R15 ;  /* 0x0000000f000a7213 */ /* 0x000fe40000000000 */
[----:B------:R-:W-:-:S03]  /*0b70*/  LOP3.LUT R12, R15, R12, RZ, 0x3c, !PT ;  /* 0x0000000c0f0c7212 */ /* 0x000fc600078e3cff */
[----:B------:R-:W-:Y:S01]  /*0b80*/  IMAD.HI.U32 R9, R9, R10, RZ ;  /* 0x0000000a09097227 */ /* 0x000fe200078e00ff */
[----:B------:R-:W-:-:S04]  /*0b90*/  ISETP.GE.AND P2, PT, R12, RZ, PT ;  /* 0x000000ff0c00720c */ /* 0x000fc80003f46270 */
[----:B------:R-:W-:-:S05]  /*0ba0*/  IADD3 R5, PT, PT, -R9, RZ, RZ ;  /* 0x000000ff09057210 */ /* 0x000fca0007ffe1ff */
[----:B------:R-:W-:-:S05]  /*0bb0*/  IMAD R10, R13, R5, R10 ;  /* 0x000000050d0a7224 */ /* 0x000fca00078e020a */
[----:B------:R-:W-:-:S13]  /*0bc0*/  ISETP.GT.U32.AND P1, PT, R13, R10, PT ;  /* 0x0000000a0d00720c */ /* 0x000fda0003f24070 */
[----:B------:R-:W-:Y:S01]  /*0bd0*/  @!P1 IMAD.IADD R10, R10, 0x1, -R13 ;  /* 0x000000010a0a9824 */ /* 0x000fe200078e0a0d */
[----:B------:R-:W-:-:S04]  /*0be0*/  @!P1 IADD3 R9, PT, PT, R9, 0x1, RZ ;  /* 0x0000000109099810 */ /* 0x000fc80007ffe0ff */
[----:B------:R-:W-:-:S13]  /*0bf0*/  ISETP.GE.U32.AND P0, PT, R10, R13, PT ;  /* 0x0000000d0a00720c */ /* 0x000fda0003f06070 */
[----:B------:R-:W-:-:S05]  /*0c00*/  @P0 IADD3 R9, PT, PT, R9, 0x1, RZ ;  /* 0x0000000109090810 */ /* 0x000fca0007ffe0ff */
[----:B------:R-:W-:-:S05]  /*0c10*/  @!P2 IMAD.MOV R9, RZ, RZ, -R9 ;  /* 0x000000ffff09a224 */ /* 0x000fca00078e0a09 */
[----:B------:R-:W-:-:S04]  /*0c20*/  SEL R5, R19, R9, !P6 ;  /* 0x0000000913057207 */ /* 0x000fc80007000000 */
[----:B------:R-:W-:-:S07]  /*0c30*/  IADD3 R5, PT, PT, R5, 0x1, RZ ;  /* 0x0000000105057810 */ /* 0x000fce0007ffe0ff */
.L_x_21:
[----:B------:R-:W-:Y:S05]  /*0c40*/  BSYNC.RECONVERGENT B0 ;  /* 0x0000000000007941 */ /* 0x000fea0003800200 */
.L_x_20:
[----:B------:R-:W-:Y:S01]  /*0c50*/  ISETP.GE.AND P0, PT, R5, R8, PT ;  /* 0x000000080500720c */ /* 0x000fe20003f06270 */
[----:B------:R-:W-:Y:S01]  /*0c60*/  BSSY.RECONVERGENT B1, `(.L_x_22) ;  /* 0x000009f000017945 */ /* 0x000fe20003800200 */
[----:B------:R-:W-:Y:S01]  /*0c70*/  SEL R19, R19, R20, !P6 ;  /* 0x0000001413137207 */ /* 0x000fe20007000000 */
[----:B------:R-:W-:Y:S01]  /*0c80*/  IMAD R21, R21, R16, R17 ;  /* 0x0000001015157224 */ /* 0x000fe200078e0211 */
[----:B------:R-:W-:Y:S02]  /*0c90*/  MOV R22, RZ ;  /* 0x000000ff00167202 */ /* 0x000fe40000000f00 */
[----:B--2---:R-:W-:-:S07]  /*0ca0*/  VIADDMNMX R10, R19, 0x1, R18, PT ;  /* 0x00000001130a7846 */ /* 0x004fce0003800112 */
[----:B------:R-:W-:Y:S05]  /*0cb0*/  @P0 BRA `(.L_x_23) ;  /* 0x0000000800640947 */ /* 0x000fea0003800000 */
[----:B------:R-:W-:Y:S02]  /*0cc0*/  IMAD.IADD R13, R10, 0x1, -R7 ;  /* 0x000000010a0d7824 */ /* 0x000fe400078e0a07 */
[----:B------:R-:W-:Y:S02]  /*0cd0*/  IMAD R14, R21, R14, RZ ;  /* 0x0000000e150e7224 */ /* 0x000fe400078e02ff */
[----:B------:R-:W-:Y:S01]  /*0ce0*/  IMAD.MOV.U32 R22, RZ, RZ, RZ ;  /* 0x000000ffff167224 */ /* 0x000fe200078e00ff */
[C---:B------:R-:W-:Y:S02]  /*0cf0*/  LOP3.LUT R12, R13.reuse, 0x7, RZ, 0xc0, !PT ;  /* 0x000000070d0c7812 */ /* 0x040fe400078ec0ff */
[----:B------:R-:W-:Y:S02]  /*0d00*/  LOP3.LUT R11, R13, 0xf, RZ, 0xc0, !PT ;  /* 0x0000000f0d0b7812 */ /* 0x000fe400078ec0ff */
[----:B------:R-:W-:Y:S02]  /*0d10*/  IADD3 R15, PT, PT, R12, -0x1, RZ ;  /* 0xffffffff0c0f7810 */ /* 0x000fe40007ffe0ff */
[----:B------:R-:W-:-:S02]  /*0d20*/  IADD3 R9, PT, PT, R11, -0x1, RZ ;  /* 0xffffffff0b097810 */ /* 0x000fc40007ffe0ff */
[----:B------:R-:W-:Y:S02]  /*0d30*/  ISETP.GE.U32.AND P0, PT, R15, 0x3, PT ;  /* 0x000000030f00780c */ /* 0x000fe40003f06070 */
[----:B------:R-:W-:Y:S02]  /*0d40*/  LOP3.LUT R15, R13, 0xfffffff0, RZ, 0xc0, !PT ;  /* 0xfffffff00d0f7812 */ /* 0x000fe400078ec0ff */
[----:B------:R-:W-:Y:S02]  /*0d50*/  ISETP.GE.U32.AND P1, PT, R9, 0x7, PT ;  /* 0x000000070900780c */ /* 0x000fe40003f26070 */
[----:B------:R-:W-:Y:S02]  /*0d60*/  LOP3.LUT R13, R13, 0x3, RZ, 0xc0, !PT ;  /* 0x000000030d0d7812 */ /* 0x000fe400078ec0ff */
[----:B------:R-:W-:-:S09]  /*0d70*/  IADD3 R15, PT, PT, -R15, RZ, RZ ;  /* 0x000000ff0f0f7210 */ /* 0x000fd20007ffe1ff */
.L_x_33:
[----:B------:R-:W-:Y:S01]  /*0d80*/  ISETP.GE.AND P2, PT, R7, R10, PT ;  /* 0x0000000a0700720c */ /* 0x000fe20003f46270 */
[----:B------:R-:W-:-:S12]  /*0d90*/  BSSY.RECONVERGENT B0, `(.L_x_24) ;  /* 0x0000088000007945 */ /* 0x000fd80003800200 */
[----:B------:R-:W-:Y:S05]  /*0da0*/  @P2 BRA `(.L_x_25) ;  /* 0x0000000800182947 */ /* 0x000fea0003800000 */
[----:B------:R-:W0:Y:S01]  /*0db0*/  LDCU UR5, c[0x0][0x3b0] ;  /* 0x00007600ff0577ac */ /* 0x000e220008000800 */
[----:B------:R-:W-:Y:S01]  /*0dc0*/  IADD3 R9, PT, PT, -R10, R7, RZ ;  /* 0x000000070a097210 */ /* 0x000fe20007ffe1ff */
[----:B------:R-:W-:Y:S01]  /*0dd0*/  IMAD R23, R5, UR4, R14 ;  /* 0x0000000405177c24 */ /* 0x000fe2000f8e020e */
[----:B------:R-:W-:Y:S01]  /*0de0*/  BSSY.RECONVERGENT B2, `(.L_x_26) ;  /* 0x000003f000027945 */ /* 0x000fe20003800200 */
[----:B------:R-:W-:Y:S01]  /*0df0*/  ISETP.NE.AND P3, PT, R11, RZ, PT ;  /* 0x000000ff0b00720c */ /* 0x000fe20003f65270 */
[----:B------:R-:W-:Y:S01]  /*0e00*/  IMAD.MOV.U32 R25, RZ, RZ, R7 ;  /* 0x000000ffff197224 */ /* 0x000fe200078e0007 */
[----:B------:R-:W-:Y:S01]  /*0e10*/  ISETP.GT.U32.AND P2, PT, R9, -0x10, PT ;  /* 0xfffffff00900780c */ /* 0x000fe20003f44070 */
[----:B0-----:R-:W-:-:S12]  /*0e20*/  IMAD R23, R23, UR5, RZ ;  /* 0x0000000517177c24 */ /* 0x001fd8000f8e02ff */
[----:B------:R-:W-:Y:S05]  /*0e30*/  @P2 BRA `(.L_x_27) ;  /* 0x0000000000e42947 */ /* 0x000fea0003800000 */
[----:B------:R-:W-:Y:S01]  /*0e40*/  IMAD R9, R0, R7, R23 ;  /* 0x0000000700097224 */ /* 0x000fe200078e0217 */
[----:B------:R-:W-:Y:S02]  /*0e50*/  MOV R26, R15 ;  /* 0x0000000f001a7202 */ /* 0x000fe40000000f00 */
[----:B------:R-:W-:-:S07]  /*0e60*/  MOV R25, R7 ;  /* 0x0000000700197202 */ /* 0x000fce0000000f00 */
.L_x_28:
[----:B------:R-:W0:Y:S02]  /*0e70*/  LDC.64 R20, c[0x0][0x380] ;  /* 0x0000e000ff147b82 */ /* 0x000e240000000a00 */
[----:B0-----:R-:W-:-:S05]  /*0e80*/  IMAD.WIDE R20, R9, 0x4, R20 ;  /* 0x0000000409147825 */ /* 0x001fca00078e0214 */
[----:B------:R-:W2:Y:S01]  /*0e90*/  LDG.E R29, desc[UR10][R20.64] ;  /* 0x0000000a141d7981 */ /* 0x000ea2000c1e1900 */
[----:B------:R-:W-:-:S05]  /*0ea0*/  IMAD.WIDE R18, R0, 0x4, R20 ;  /* 0x0000000400127825 */ /* 0x000fca00078e0214 */
[----:B------:R0:W3:Y:S02]  /*0eb0*/  LDG.E R28, desc[UR10][R18.64] ;  /* 0x0000000a121c7981 */ /* 0x0000e4000c1e1900 */
[----:B0-----:R-:W-:-:S05]  /*0ec0*/  IMAD.WIDE R18, R0, 0x4, R18 ;  /* 0x0000000400127825 */ /* 0x001fca00078e0212 */
[----:B------:R0:W4:Y:S01]  /*0ed0*/  LDG.E R27, desc[UR10][R18.64] ;  /* 0x0000000a121b7981 */ /* 0x000122000c1e1900 */
[----:B------:R-:W-:-:S05]  /*0ee0*/  IMAD.WIDE R16, R0, 0x4, R18 ;  /* 0x0000000400107825 */ /* 0x000fca00078e0212 */
[----:B------:R-:W5:Y:S01]  /*0ef0*/  LDG.E R24, desc[UR10][R16.64] ;  /* 0x0000000a10187981 */ /* 0x000f62000c1e1900 */
[----:B0-----:R-:W-:-:S05]  /*0f00*/  IMAD.WIDE R18, R0, 0x4, R16 ;  /* 0x0000000400127825 */ /* 0x001fca00078e0210 */
[----:B------:R3:W5:Y:S01]  /*0f10*/  LDG.E R16, desc[UR10][R18.64] ;  /* 0x0000000a12107981 */ /* 0x000762000c1e1900 */
[----:B------:R-:W-:-:S04]  /*0f20*/  IMAD.WIDE R20, R0, 0x4, R18 ;  /* 0x0000000400147825 */ /* 0x000fc800078e0212 */
[----:B--2---:R-:W-:Y:S02]  /*0f30*/  FADD R29, R29, R22 ;  /* 0x000000161d1d7221 */ /* 0x004fe40000000000 */
[----:B------:R0:W2:Y:S02]  /*0f40*/  LDG.E R22, desc[UR10][R20.64] ;  /* 0x0000000a14167981 */ /* 0x0000a4000c1e1900 */
[----:B---3--:R-:W-:Y:S01]  /*0f50*/  FADD R18, R29, R28 ;  /* 0x0000001c1d127221 */ /* 0x008fe20000000000 */
[----:B0-----:R-:W-:-:S05]  /*0f60*/  IMAD.WIDE R20, R0, 0x4, R20 ;  /* 0x0000000400147825 */ /* 0x001fca00078e0214 */
[----:B------:R5:W3:Y:S01]  /*0f70*/  LDG.E R17, desc[UR10][R20.64] ;  /* 0x0000000a14117981 */ /* 0x000ae2000c1e1900 */
[----:B------:R-:W-:-:S04]  /*0f80*/  IMAD.WIDE R28, R0, 0x4, R20 ;  /* 0x00000004001c7825 */ /* 0x000fc800078e0214 */
[----:B----4-:R-:W-:Y:S02]  /*0f90*/  FADD R19, R18, R27 ;  /* 0x0000001b12137221 */ /* 0x010fe40000000000 */
[----:B------:R0:W4:Y:S02]  /*0fa0*/  LDG.E R27, desc[UR10][R28.64] ;  /* 0x0000000a1c1b7981 */ /* 0x000124000c1e1900 */
[----:B-----5:R-:W-:Y:S01]  /*0fb0*/  FADD R21, R19, R24 ;  /* 0x0000001813157221 */ /* 0x020fe20000000000 */
[----:B0-----:R-:W-:-:S05]  /*0fc0*/  IMAD.WIDE R28, R0, 0x4, R28 ;  /* 0x00000004001c7825 */ /* 0x001fca00078e021c */
[----:B------:R-:W5:Y:S01]  /*0fd0*/  LDG.E R24, desc[UR10][R28.64] ;  /* 0x0000000a1c187981 */ /* 0x000f62000c1e1900 */
[----:B------:R-:W-:-:S04]  /*0fe0*/  IMAD.WIDE R18, R0, 0x4, R28 ;  /* 0x0000000400127825 */ /* 0x000fc800078e021c */
[----:B------:R-:W-:Y:S02]  /*0ff0*/  FADD R21, R21, R16 ;  /* 0x0000001015157221 */ /* 0x000fe40000000000 */
[----:B------:R0:W5:Y:S02]  /*1000*/  LDG.E R16, desc[UR10][R18.64] ;  /* 0x0000000a12107981 */ /* 0x000164000c1e1900 */
[----:B0-----:R-:W-:-:S04]  /*1010*/  IMAD.WIDE R18, R0, 0x4, R18 ;  /* 0x0000000400127825 */ /* 0x001fc800078e0212 */
[----:B--2---:R-:W-:Y:S01]  /*1020*/  FADD R28, R21, R22 ;  /* 0x00000016151c7221 */ /* 0x004fe20000000000 */
[----:B------:R-:W-:Y:S01]  /*1030*/  IMAD.WIDE R20, R0, 0x4, R18 ;  /* 0x0000000400147825 */ /* 0x000fe200078e0212 */
[----:B------:R4:W2:Y:S03]  /*1040*/  LDG.E R22, desc[UR10][R18.64] ;  /* 0x0000000a12167981 */ /* 0x0008a6000c1e1900 */
[----:B---3--:R-:W-:Y:S02]  /*1050*/  FADD R28, R28, R17 ;  /* 0x000000111c1c7221 */ /* 0x008fe40000000000 */
[----:B------:R0:W3:Y:S02]  /*1060*/  LDG.E R17, desc[UR10][R20.64] ;  /* 0x0000000a14117981 */ /* 0x0000e4000c1e1900 */
[----:B----4-:R-:W-:Y:S01]  /*1070*/  FADD R19, R28, R27 ;  /* 0x0000001b1c137221 */ /* 0x010fe20000000000 */
[----:B0-----:R-:W-:-:S05]  /*1080*/  IMAD.WIDE R20, R0, 0x4, R20 ;  /* 0x0000000400147825 */ /* 0x001fca00078e0214 */
[----:B------:R0:W4:Y:S01]  /*1090*/  LDG.E R27, desc[UR10][R20.64] ;  /* 0x0000000a141b7981 */ /* 0x000122000c1e1900 */
[----:B------:R-:W-:-:S04]  /*10a0*/  IMAD.WIDE R28, R0, 0x4, R20 ;  /* 0x00000004001c7825 */ /* 0x000fc800078e0214 */
[----:B-----5:R-:W-:Y:S02]  /*10b0*/  FADD R19, R19, R24 ;  /* 0x0000001813137221 */ /* 0x020fe40000000000 */
[----:B------:R1:W5:Y:S02]  /*10c0*/  LDG.E R24, desc[UR10][R28.64] ;  /* 0x0000000a1c187981 */ /* 0x000364000c1e1900 */
[----:B0-----:R-:W-:Y:S01]  /*10d0*/  FADD R21, R19, R16 ;  /* 0x0000001013157221 */ /* 0x001fe20000000000 */
[----:B-1----:R-:W-:-:S05]  /*10e0*/  IMAD.WIDE R28, R0, 0x4, R28 ;  /* 0x00000004001c7825 */ /* 0x002fca00078e021c */
[----:B------:R-:W5:Y:S01]  /*10f0*/  LDG.E R16, desc[UR10][R28.64] ;  /* 0x0000000a1c107981 */ /* 0x000f62000c1e1900 */
[----:B------:R-:W-:-:S06]  /*1100*/  IMAD.WIDE R18, R0, 0x4, R28 ;  /* 0x0000000400127825 */ /* 0x000fcc00078e021c */
[----:B------:R-:W5:Y:S01]  /*1110*/  LDG.E R18, desc[UR10][R18.64] ;  /* 0x0000000a12127981 */ /* 0x000f62000c1e1900 */
[----:B------:R-:W-:Y:S01]  /*1120*/  VIADD R26, R26, 0x10 ;  /* 0x000000101a1a7836 */ /* 0x000fe20000000000 */
[----:B------:R-:W-:Y:S02]  /*1130*/  IADD3 R25, PT, PT, R25, 0x10, RZ ;  /* 0x0000001019197810 */ /* 0x000fe40007ffe0ff */
[----:B------:R-:W-:Y:S02]  /*1140*/  IADD3 R9, PT, PT, R2, R9, RZ ;  /* 0x0000000902097210 */ /* 0x000fe40007ffe0ff */
[----:B------:R-:W-:Y:S01]  /*1150*/  ISETP.NE.AND P2, PT, R26, RZ, PT ;  /* 0x000000ff1a00720c */ /* 0x000fe20003f45270 */
[----:B--2---:R-:W-:-:S04]  /*1160*/  FADD R22, R21, R22 ;  /* 0x0000001615167221 */ /* 0x004fc80000000000 */
[----:B---3--:R-:W-:-:S04]  /*1170*/  FADD R22, R22, R17 ;  /* 0x0000001116167221 */ /* 0x008fc80000000000 */
[----:B----4-:R-:W-:-:S04]  /*1180*/  FADD R27, R22, R27 ;  /* 0x0000001b161b7221 */ /* 0x010fc80000000000 */
[----:B-----5:R-:W-:-:S04]  /*1190*/  FADD R27, R27, R24 ;  /* 0x000000181b1b7221 */ /* 0x020fc80000000000 */
[----:B------:R-:W-:-:S04]  /*11a0*/  FADD R27, R27, R16 ;  /* 0x000000101b1b7221 */ /* 0x000fc80000000000 */
[----:B------:R-:W-:Y:S01]  /*11b0*/  FADD R22, R27, R18 ;  /* 0x000000121b167221 */ /* 0x000fe20000000000 */
[----:B------:R-:W-:Y:S06]  /*11c0*/  @P2 BRA `(.L_x_28) ;  /* 0xfffffffc00282947 */ /* 0x000fec000383ffff */
.L_x_27:
[----:B------:R-:W-:Y:S05]  /*11d0*/  BSYNC.RECONVERGENT B2 ;  /* 0x0000000000027941 */ /* 0x000fea0003800200 */
.L_x_26:
[----:B------:R-:W-:Y:S05]  /*11e0*/  @!P3 BRA `(.L_x_25) ;  /* 0x000000040008b947 */ /* 0x000fea0003800000 */
[----:B------:R-:W-:Y:S01]  /*11f0*/  BSSY.RECONVERGENT B2, `(.L_x_29) ;  /* 0x000001e000027945 */ /* 0x000fe20003800200 */
[----:B------:R-:W-:-:S03]  /*1200*/  ISETP.NE.AND P2, PT, R12, RZ, PT ;  /* 0x000000ff0c00720c */ /* 0x000fc60003f45270 */
[----:B------:R-:W-:Y:S10]  /*1210*/  @!P1 BRA `(.L_x_30) ;  /* 0x00000000006c9947 */ /* 0x000ff40003800000 */
[----:B------:R-:W0:Y:S01]  /*1220*/  LDC.64 R18, c[0x0][0x380] ;  /* 0x0000e000ff127b82 */ /* 0x000e220000000a00 */
[----:B------:R-:W-:-:S04]  /*1230*/  IMAD R9, R0, R25, R23 ;  /* 0x0000001900097224 */ /* 0x000fc800078e0217 */
[----:B0-----:R-:W-:-:S05]  /*1240*/  IMAD.WIDE R18, R9, 0x4, R18 ;  /* 0x0000000409127825 */ /* 0x001fca00078e0212 */
[----:B------:R0:W2:Y:S01]  /*1250*/  LDG.E R9, desc[UR10][R18.64] ;  /* 0x0000000a12097981 */ /* 0x0000a2000c1e1900 */
[----:B------:R-:W-:-:S05]  /*1260*/  IMAD.WIDE R16, R0, 0x4, R18 ;  /* 0x0000000400107825 */ /* 0x000fca00078e0212 */
[----:B------:R1:W3:Y:S01]  /*1270*/  LDG.E R24, desc[UR10][R16.64] ;  /* 0x0000000a10187981 */ /* 0x0002e2000c1e1900 */
[----:B------:R-:W-:-:S04]  /*1280*/  IMAD.WIDE R20, R0, 0x4, R16 ;  /* 0x0000000400147825 */ /* 0x000fc800078e0210 */
[C---:B0-----:R-:W-:Y:S02]  /*1290*/  IMAD.WIDE R18, R0.reuse, 0x4, R20 ;  /* 0x0000000400127825 */ /* 0x041fe400078e0214 */
[----:B------:R-:W4:Y:S02]  /*12a0*/  LDG.E R20, desc[UR10][R20.64] ;  /* 0x0000000a14147981 */ /* 0x000f24000c1e1900 */
[C---:B-1----:R-:W-:Y:S02]  /*12b0*/  IMAD.WIDE R16, R0.reuse, 0x4, R18 ;  /* 0x0000000400107825 */ /* 0x042fe400078e0212 */
[----:B------:R-:W5:Y:S02]  /*12c0*/  LDG.E R18, desc[UR10][R18.64] ;  /* 0x0000000a12127981 */ /* 0x000f64000c1e1900 */
[C---:B------:R-:W-:Y:S02]  /*12d0*/  IMAD.WIDE R26, R0.reuse, 0x4, R16 ;  /* 0x00000004001a7825 */ /* 0x040fe400078e0210 */
[----:B------:R-:W5:Y:S02]  /*12e0*/  LDG.E R16, desc[UR10][R16.64] ;  /* 0x0000000a10107981 */ /* 0x000f64000c1e1900 */
[----:B------:R-:W-:-:S02]  /*12f0*/  IMAD.WIDE R28, R0, 0x4, R26 ;  /* 0x00000004001c7825 */ /* 0x000fc400078e021a */
[----:B------:R-:W5:Y:S04]  /*1300*/  LDG.E R26, desc[UR10][R26.64] ;  /* 0x0000000a1a1a7981 */ /* 0x000f68000c1e1900 */
[----:B------:R0:W5:Y:S02]  /*1310*/  LDG.E R21, desc[UR10][R28.64] ;  /* 0x0000000a1c157981 */ /* 0x000164000c1e1900 */
[----:B0-----:R-:W-:-:S06]  /*1320*/  IMAD.WIDE R28, R0, 0x4, R28 ;  /* 0x00000004001c7825 */ /* 0x001fcc00078e021c */
[----:B------:R-:W5:Y:S01]  /*1330*/  LDG.E R28, desc[UR10][R28.64] ;  /* 0x0000000a1c1c7981 */ /* 0x000f62000c1e1900 */
[----:B------:R-:W-:Y:S02]  /*1340*/  VIADD R25, R25, 0x8 ;  /* 0x0000000819197836 */ /* 0x000fe40000000000 */
[----:B--2---:R-:W-:-:S04]  /*1350*/  FADD R9, R22, R9 ;  /* 0x0000000916097221 */ /* 0x004fc80000000000 */
[----:B---3--:R-:W-:-:S04]  /*1360*/  FADD R9, R9, R24 ;  /* 0x0000001809097221 */ /* 0x008fc80000000000 */
[----:B----4-:R-:W-:-:S04]  /*1370*/  FADD R9, R9, R20 ;  /* 0x0000001409097221 */ /* 0x010fc80000000000 */
[----:B-----5:R-:W-:-:S04]  /*1380*/  FADD R9, R9, R18 ;  /* 0x0000001209097221 */ /* 0x020fc80000000000 */
[----:B------:R-:W-:-:S04]  /*1390*/  FADD R9, R9, R16 ;  /* 0x0000001009097221 */ /* 0x000fc80000000000 */
[----:B------:R-:W-:-:S04]  /*13a0*/  FADD R16, R9, R26 ;  /* 0x0000001a09107221 */ /* 0x000fc80000000000 */
[----:B------:R-:W-:-:S04]  /*13b0*/  FADD R21, R16, R21 ;  /* 0x0000001510157221 */ /* 0x000fc80000000000 */
[----:B------:R-:W-:-:S07]  /*13c0*/  FADD R22, R21, R28 ;  /* 0x0000001c15167221 */ /* 0x000fce0000000000 */
.L_x_30:
[----:B------:R-:W-:Y:S05]  /*13d0*/  BSYNC.RECONVERGENT B2 ;  /* 0x0000000000027941 */ /* 0x000fea0003800200 */
.L_x_29:
[----:B------:R-:W-:Y:S05]  /*13e0*/  @!P2 BRA `(.L_x_25) ;  /* 0x000000000088a947 */ /* 0x000fea0003800000 */
[----:B------:R-:W-:Y:S01]  /*13f0*/  BSSY.RECONVERGENT B2, `(.L_x_31) ;  /* 0x0000012000027945 */ /* 0x000fe20003800200 */
[----:B------:R-:W-:-:S03]  /*1400*/  ISETP.NE.AND P2, PT, R13, RZ, PT ;  /* 0x000000ff0d00720c */ /* 0x000fc60003f45270 */
[----:B------:R-:W-:Y:S10]  /*1410*/  @!P0 BRA `(.L_x_32) ;  /* 0x00000000003c8947 */ /* 0x000ff40003800000 */
[----:B------:R-:W0:Y:S01]  /*1420*/  LDC.64 R26, c[0x0][0x380] ;  /* 0x0000e000ff1a7b82 */ /* 0x000e220000000a00 */
[----:B------:R-:W-:-:S04]  /*1430*/  IMAD R9, R0, R25, R23 ;  /* 0x0000001900097224 */ /* 0x000fc800078e0217 */
[----:B0-----:R-:W-:-:S04]  /*1440*/  IMAD.WIDE R26, R9, 0x4, R26 ;  /* 0x00000004091a7825 */ /* 0x001fc800078e021a */
[C---:B------:R-:W-:Y:S02]  /*1450*/  IMAD.WIDE R20, R0.reuse, 0x4, R26 ;  /* 0x0000000400147825 */ /* 0x040fe400078e021a */
[----:B------:R-:W2:Y:S02]  /*1460*/  LDG.E R27, desc[UR10][R26.64] ;  /* 0x0000000a1a1b7981 */ /* 0x000ea4000c1e1900 */
[C---:B------:R-:W-:Y:S02]  /*1470*/  IMAD.WIDE R18, R0.reuse, 0x4, R20 ;  /* 0x0000000400127825 */ /* 0x040fe400078e0214 */
[----:B------:R-:W3:Y:S02]  /*1480*/  LDG.E R21, desc[UR10][R20.64] ;  /* 0x0000000a14157981 */ /* 0x000ee4000c1e1900 */
[----:B------:R-:W-:Y:S02]  /*1490*/  IMAD.WIDE R16, R0, 0x4, R18 ;  /* 0x0000000400107825 */ /* 0x000fe400078e0212 */
[----:B------:R-:W4:Y:S04]  /*14a0*/  LDG.E R19, desc[UR10][R18.64] ;  /* 0x0000000a12137981 */ /* 0x000f28000c1e1900 */
[----:B------:R-:W5:Y:S01]  /*14b0*/  LDG.E R17, desc[UR10][R16.64] ;  /* 0x0000000a10117981 */ /* 0x000f62000c1e1900 */
[----:B------:R-:W-:Y:S01]  /*14c0*/  IADD3 R25, PT, PT, R25, 0x4, RZ ;  /* 0x0000000419197810 */ /* 0x000fe20007ffe0ff */
[----:B--2---:R-:W-:-:S04]  /*14d0*/  FADD R22, R22, R27 ;  /* 0x0000001b16167221 */ /* 0x004fc80000000000 */
[----:B---3--:R-:W-:-:S04]  /*14e0*/  FADD R22, R22, R21 ;  /* 0x0000001516167221 */ /* 0x008fc80000000000 */
[----:B----4-:R-:W-:-:S04]  /*14f0*/  FADD R22, R22, R19 ;  /* 0x0000001316167221 */ /* 0x010fc80000000000 */
[----:B-----5:R-:W-:-:S07]  /*1500*/  FADD R22, R22, R17 ;  /* 0x0000001116167221 */ /* 0x020fce0000000000 */
.L_x_32:
[----:B------:R-:W-:Y:S05]  /*1510*/  BSYNC.RECONVERGENT B2 ;  /* 0x0000000000027941 */ /* 0x000fea0003800200 */
.L_x_31:
[----:B------:R-:W-:Y:S05]  /*1520*/  @!P2 BRA `(.L_x_25) ;  /* 0x000000000038a947 */ /* 0x000fea0003800000 */
[----:B------:R-:W0:Y:S01]  /*1530*/  LDC.64 R16, c[0x0][0x380] ;  /* 0x0000e000ff107b82 */ /* 0x000e220000000a00 */
[----:B------:R-:W-:-:S04]  /*1540*/  IMAD R23, R0, R25, R23 ;  /* 0x0000001900177224 */ /* 0x000fc800078e0217 */
[----:B0-----:R-:W-:-:S05]  /*1550*/  IMAD.WIDE R16, R23, 0x4, R16 ;  /* 0x0000000417107825 */ /* 0x001fca00078e0210 */
[----:B------:R-:W2:Y:S01]  /*1560*/  LDG.E R9, desc[UR10][R16.64] ;  /* 0x0000000a10097981 */ /* 0x000ea2000c1e1900 */
[----:B------:R-:W-:Y:S01]  /*1570*/  ISETP.NE.AND P2, PT, R13, 0x1, PT ;  /* 0x000000010d00780c */ /* 0x000fe20003f45270 */
[----:B--2---:R-:W-:-:S12]  /*1580*/  FADD R22, R22, R9 ;  /* 0x0000000916167221 */ /* 0x004fd80000000000 */
[----:B------:R-:W-:Y:S05]  /*1590*/  @!P2 BRA `(.L_x_25) ;  /* 0x00000000001ca947 */ /* 0x000fea0003800000 */
[----:B------:R-:W-:Y:S01]  /*15a0*/  ISETP.NE.AND P2, PT, R13, 0x2, PT ;  /* 0x000000020d00780c */ /* 0x000fe20003f45270 */
[----:B------:R-:W-:-:S12]  /*15b0*/  IMAD.WIDE R16, R0, 0x4, R16 ;  /* 0x0000000400107825 */ /* 0x000fd800078e0210 */
[----:B------:R-:W-:Y:S02]  /*15c0*/  @P2 IMAD.WIDE R18, R0, 0x4, R16 ;  /* 0x0000000400122825 */ /* 0x000fe400078e0210 */
[----:B------:R-:W2:Y:S04]  /*15d0*/  LDG.E R17, desc[UR10][R16.64] ;  /* 0x0000000a10117981 */ /* 0x000ea8000c1e1900 */
[----:B------:R-:W3:Y:S01]  /*15e0*/  @P2 LDG.E R19, desc[UR10][R18.64] ;  /* 0x0000000a12132981 */ /* 0x000ee2000c1e1900 */
[----:B--2---:R-:W-:-:S04]  /*15f0*/  FADD R22, R22, R17 ;  /* 0x0000001116167221 */ /* 0x004fc80000000000 */
[----:B---3--:R-:W-:-:S07]  /*1600*/  @P2 FADD R22, R22, R19 ;  /* 0x0000001316162221 */ /* 0x008fce0000000000 */
.L_x_25:
[----:B------:R-:W-:Y:S05]  /*1610*/  BSYNC.RECONVERGENT B0 ;  /* 0x0000000000007941 */ /* 0x000fea0003800200 */
.L_x_24:
[----:B------:R-:W-:-:S04]  /*1620*/  IADD3 R5, PT, PT, R5, 0x1, RZ ;  /* 0x0000000105057810 */ /* 0x000fc80007ffe0ff */
[----:B------:R-:W-:-:S13]  /*1630*/  ISETP.NE.AND P2, PT, R5, R8, PT ;  /* 0x000000080500720c */ /* 0x000fda0003f45270 */
[----:B------:R-:W-:Y:S05]  /*1640*/  @P2 BRA `(.L_x_33) ;  /* 0xfffffff400cc2947 */ /* 0x000fea000383ffff */
.L_x_23:
[----:B------:R-:W-:Y:S05]  /*1650*/  BSYNC.RECONVERGENT B1 ;  /* 0x0000000000017941 */ /* 0x000fea0003800200 */
.L_x_22:
[----:B------:R-:W0:Y:S01]  /*1660*/  LDC.64 R8, c[0x0][0x388] ;  /* 0x0000e200ff087b82 */ /* 0x000e220000000a00 */
[----:B------:R-:W1:Y:S01]  /*1670*/  LDCU UR5, c[0x0][0x390] ;  /* 0x00007200ff0577ac */ /* 0x000e620008000800 */
[----:B0-----:R-:W-:Y:S01]  /*1680*/  IMAD.WIDE R8, R3, 0x4, R8 ;  /* 0x0000000403087825 */ /* 0x001fe200078e0208 */
[----:B------:R-:W-:-:S04]  /*1690*/  IADD3 R3, PT, PT, R4, R3, RZ ;  /* 0x0000000304037210 */ /* 0x000fc80007ffe0ff */
[----:B------:R0:W-:Y:S01]  /*16a0*/  STG.E desc[UR10][R8.64], R22 ;  /* 0x0000001608007986 */ /* 0x0001e2000c10190a */
[----:B-1----:R-:W-:-:S13]  /*16b0*/  ISETP.GE.AND P0, PT, R3, UR5, PT ;  /* 0x0000000503007c0c */ /* 0x002fda000bf06270 */
[----:B0-----:R-:W-:Y:S05]  /*16c0*/  @!P0 BRA `(.L_x_34) ;  /* 0xffffffe800b48947 */ /* 0x001fea000383ffff */
[----:B------:R-:W-:Y:S05]  /*16d0*/  EXIT ;  /* 0x000000000000794d */ /* 0x000fea0003800000 */
.L_x_35:
        /* <DEDUP_REMOVED lines=10> */
.L_x_37:


//--------------------- .nv.shared.reserved.0     --------------------------
	.section	.nv.shared.reserved.0,"aw",@nobits
	.weak		__nv_reservedSMEM_offset_0_alias
	.size		__nv_reservedSMEM_offset_0_alias, 0, 64
	.other		__nv_reservedSMEM_offset_0_alias,@"STO_CUDA_RESERVED_SHARED STV_DEFAULT"
__nv_reservedSMEM_offset_0_alias:
	.zero		0
	.zero		64


//--------------------- .nv.constant0.col2im_gpu_kernelV2 --------------------------
	.section	.nv.constant0.col2im_gpu_kernelV2,"a",@progbits
	.sectionflags	@""
	.align	4
.nv.constant0.col2im_gpu_kernelV2:
	.zero		952


//--------------------- .nv.constant0.col2im_gpu_kernel --------------------------
	.section	.nv.constant0.col2im_gpu_kernel,"a",@progbits
	.sectionflags	@""
	.align	4
.nv.constant0.col2im_gpu_kernel:
	.zero		948


//--------------------- SYMBOLS --------------------------

	.type		.nv.reservedSmem.offset0,@object
	.size		.nv.reservedSmem.offset0,0x4
